def attn_fwd(
    Q,
    K,
    V,
    Out,
    Lse,
    sm_scale,
    stride_qz,
    stride_qh,
    stride_qm,
    stride_qk,
    stride_kz,
    stride_kh,
    stride_kn,
    stride_kk,
    stride_vz,
    stride_vh,
    stride_vn,
    stride_vk,
    stride_oz,
    stride_oh,
    stride_om,
    stride_ok,
    seqlen_q,
    seqlen_k,
    BLOCK_M: tl.constexpr,
    BLOCK_N: tl.constexpr,
    HEAD_DIM: tl.constexpr,
    CAUSAL: tl.constexpr,
):
    start_m = tl.program_id(0)
    off_hz = tl.program_id(1)
    q_off = off_hz * stride_qh
    k_off = off_hz * stride_kh
    v_off = off_hz * stride_vh
    offs_m = start_m * BLOCK_M + tl.arange(0, BLOCK_M)
    offs_d = tl.arange(0, HEAD_DIM)
    offs_n = tl.arange(0, BLOCK_N)
    q_ptrs = Q + q_off + offs_m[:, None] * stride_qm + offs_d[None, :] * stride_qk
    k_ptrs = K + k_off + offs_d[:, None] * stride_kk + offs_n[None, :] * stride_kn
    v_ptrs = V + v_off + offs_n[:, None] * stride_vn + offs_d[None, :] * stride_vk
    m_i = tl.full([BLOCK_M], float("-inf"), dtype=tl.float32)
    l_i = tl.zeros([BLOCK_M], dtype=tl.float32) + 1.0
    acc = tl.zeros([BLOCK_M, HEAD_DIM], dtype=tl.float32)
    q = tl.load(q_ptrs)
    acc, l_i, m_i = _attn_fwd_inner(
        acc,
        l_i,
        m_i,
        q,
        k_ptrs,
        v_ptrs,
        sm_scale,
        stride_kn,
        stride_vn,
        start_m,
        seqlen_k,
        BLOCK_M,
        BLOCK_N,
        HEAD_DIM,
        CAUSAL,
    )
    acc = acc / l_i[:, None]
    lse = m_i + tl.math.log2(l_i) / 1.4426950408889634
    o_ptrs = (
        Out
        + off_hz * stride_oh
        + offs_m[:, None] * stride_om
        + offs_d[None, :] * stride_ok
    )
    tl.store(o_ptrs, acc.to(Out.dtype.element_ty))
    tl.store(Lse + off_hz * seqlen_q + offs_m, lse)

# config = {"BLOCK_M": 256, "BLOCK_N": 128, "HEAD_DIM": 16, "arch": "sm_80", "causal": true, "dtype": "bf16", "num_stages": 2, "num_warps": 8}
# arch = sm_80


// ===== COMPILED SASS (sm_80) =====

	.target	sm_80

	.elftype	@"ET_EXEC"


//--------------------- .note.nv.tkinfo           --------------------------
	.section	.note.nv.tkinfo,"",@"SHT_NOTE"
	.sectionflags	@"SHF_NOTE_NV_TKINFO"
	.tkinfo
        /*0018*/ 	.word	0x00000002
        /*0030*/ 	.string	""
        /*0030*/ 	.string	"ptxas"
        /*0030*/ 	.string	"Cuda compilation tools, release 13.0, V13.0.88"
        /*0030*/ 	.string	"Build cuda_13.0.r13.0/compiler.36424714_0"
        /*0030*/ 	.string	"-v  -suppress-debug-info  -lineinfo  -arch sm_80 "



//--------------------- .note.nv.cuinfo           --------------------------
	.section	.note.nv.cuinfo,"",@"SHT_NOTE"
	.sectionflags	@"SHF_NOTE_NV_CUINFO"
        /*0018*/ 	.short	0x0002
        /*001a*/ 	.short	0x0050
        /*001c*/ 	.short	0x0082
	.zero		2


//--------------------- .nv.info                  --------------------------
	.section	.nv.info,"",@"SHT_CUDA_INFO"
	.align	4


	//----- nvinfo : EIATTR_REGCOUNT
	.align		4
        /*0000*/ 	.byte	0x04, 0x2f
        /*0002*/ 	.short	(.L_2 - .L_1)
	.align		4
.L_1:
        /*0004*/ 	.word	index@(attn_fwd)
        /*0008*/ 	.word	0x000000ff


	//----- nvinfo : EIATTR_FRAME_SIZE
	.align		4
.L_2:
        /*000c*/ 	.byte	0x04, 0x11
        /*000e*/ 	.short	(.L_4 - .L_3)
	.align		4
.L_3:
        /*0010*/ 	.word	index@(attn_fwd)
        /*0014*/ 	.word	0x00000000


	//----- nvinfo : EIATTR_MIN_STACK_SIZE
	.align		4
.L_4:
        /*0018*/ 	.byte	0x04, 0x12
        /*001a*/ 	.short	(.L_6 - .L_5)
	.align		4
.L_5:
        /*001c*/ 	.word	index@(attn_fwd)
        /*0020*/ 	.word	0x00000000
.L_6:


//--------------------- .nv.info.attn_fwd         --------------------------
	.section	.nv.info.attn_fwd,"",@"SHT_CUDA_INFO"
	.sectionflags	@""
	.align	4


	//----- nvinfo : EIATTR_CUDA_API_VERSION
	.align		4
        /*0000*/ 	.byte	0x04, 0x37
        /*0002*/ 	.short	(.L_8 - .L_7)
.L_7:
        /*0004*/ 	.word	0x00000082


	//----- nvinfo : EIATTR_SW2861232_WAR
	.align		4
.L_8:
        /*0008*/ 	.byte	0x01, 0x35
	.zero		2


	//----- nvinfo : EIATTR_PARAM_CBANK
	.align		4
        /*000c*/ 	.byte	0x04, 0x0a
        /*000e*/ 	.short	(.L_10 - .L_9)
	.align		4
.L_9:
        /*0010*/ 	.word	index@(.nv.constant0.attn_fwd)
        /*0014*/ 	.short	0x0160
        /*0016*/ 	.short	0x0088


	//----- nvinfo : EIATTR_CBANK_PARAM_SIZE
	.align		4
.L_10:
        /*0018*/ 	.byte	0x03, 0x19
        /*001a*/ 	.short	0x0088


	//----- nvinfo : EIATTR_KPARAM_INFO
	.align		4
        /*001c*/ 	.byte	0x04, 0x17
        /*001e*/ 	.short	(.L_12 - .L_11)
.L_11:
        /*0020*/ 	.word	0x00000000
        /*0024*/ 	.short	0x0019
        /*0026*/ 	.short	0x0080
        /*0028*/ 	.byte	0x00, 0xf4, 0x21, 0x00


	//----- nvinfo : EIATTR_KPARAM_INFO
	.align		4
.L_12:
        /*002c*/ 	.byte	0x04, 0x17
        /*002e*/ 	.short	(.L_14 - .L_13)
.L_13:
        /*0030*/ 	.word	0x00000000
        /*0034*/ 	.short	0x0018
        /*0036*/ 	.short	0x0078
        /*0038*/ 	.byte	0x00, 0xf4, 0x21, 0x00


	//----- nvinfo : EIATTR_KPARAM_INFO
	.align		4
.L_14:
        /*003c*/ 	.byte	0x04, 0x17
        /*003e*/ 	.short	(.L_16 - .L_15)
.L_15:
        /*0040*/ 	.word	0x00000000
        /*0044*/ 	.short	0x0017
        /*0046*/ 	.short	0x0070
        /*0048*/ 	.byte	0x00, 0xf0, 0x11, 0x00


	//----- nvinfo : EIATTR_KPARAM_INFO
	.align		4
.L_16:
        /*004c*/ 	.byte	0x04, 0x17
        /*004e*/ 	.short	(.L_18 - .L_17)
.L_17:
        /*0050*/ 	.word	0x00000000
        /*0054*/ 	.short	0x0016
        /*0056*/ 	.short	0x006c
        /*0058*/ 	.byte	0x00, 0xf0, 0x11, 0x00


	//----- nvinfo : EIATTR_KPARAM_INFO
	.align		4
.L_18:
        /*005c*/ 	.byte	0x04, 0x17
        /*005e*/ 	.short	(.L_20 - .L_19)
.L_19:
        /*0060*/ 	.word	0x00000000
        /*0064*/ 	.short	0x0015
        /*0066*/ 	.short	0x0068
        /*0068*/ 	.byte	0x00, 0xf0, 0x11, 0x00


	//----- nvinfo : EIATTR_KPARAM_INFO
	.align		4
.L_20:
        /*006c*/ 	.byte	0x04, 0x17
        /*006e*/ 	.short	(.L_22 - .L_21)
.L_21:
        /*0070*/ 	.word	0x00000000
        /*0074*/ 	.short	0x0014
        /*0076*/ 	.short	0x0064
        /*0078*/ 	.byte	0x00, 0xf0, 0x11, 0x00


	//----- nvinfo : EIATTR_KPARAM_INFO
	.align		4
.L_22:
        /*007c*/ 	.byte	0x04, 0x17
        /*007e*/ 	.short	(.L_24 - .L_23)
.L_23:
        /*0080*/ 	.word	0x00000000
        /*0084*/ 	.short	0x0013
        /*0086*/ 	.short	0x0060
        /*0088*/ 	.byte	0x00, 0xf0, 0x11, 0x00


	//----- nvinfo : EIATTR_KPARAM_INFO
	.align		4
.L_24:
        /*008c*/ 	.byte	0x04, 0x17
        /*008e*/ 	.short	(.L_26 - .L_25)
.L_25:
        /*0090*/ 	.word	0x00000000
        /*0094*/ 	.short	0x0012
        /*0096*/ 	.short	0x005c
        /*0098*/ 	.byte	0x00, 0xf0, 0x11, 0x00


	//----- nvinfo : EIATTR_KPARAM_INFO
	.align		4
.L_26:
        /*009c*/ 	.byte	0x04, 0x17
        /*009e*/ 	.short	(.L_28 - .L_27)
.L_27:
        /*00a0*/ 	.word	0x00000000
        /*00a4*/ 	.short	0x0011
        /*00a6*/ 	.short	0x0058
        /*00a8*/ 	.byte	0x00, 0xf0, 0x11, 0x00


	//----- nvinfo : EIATTR_KPARAM_INFO
	.align		4
.L_28:
        /*00ac*/ 	.byte	0x04, 0x17
        /*00ae*/ 	.short	(.L_30 - .L_29)
.L_29:
        /*00b0*/ 	.word	0x00000000
        /*00b4*/ 	.short	0x0010
        /*00b6*/ 	.short	0x0054
        /*00b8*/ 	.byte	0x00, 0xf0, 0x11, 0x00


	//----- nvinfo : EIATTR_KPARAM_INFO
	.align		4
.L_30:
        /*00bc*/ 	.byte	0x04, 0x17
        /*00be*/ 	.short	(.L_32 - .L_31)
.L_31:
        /*00c0*/ 	.word	0x00000000
        /*00c4*/ 	.short	0x000f
        /*00c6*/ 	.short	0x0050
        /*00c8*/ 	.byte	0x00, 0xf0, 0x11, 0x00


	//----- nvinfo : EIATTR_KPARAM_INFO
	.align		4
.L_32:
        /*00cc*/ 	.byte	0x04, 0x17
        /*00ce*/ 	.short	(.L_34 - .L_33)
.L_33:
        /*00d0*/ 	.word	0x00000000
        /*00d4*/ 	.short	0x000e
        /*00d6*/ 	.short	0x004c
        /*00d8*/ 	.byte	0x00, 0xf0, 0x11, 0x00


	//----- nvinfo : EIATTR_KPARAM_INFO
	.align		4
.L_34:
        /*00dc*/ 	.byte	0x04, 0x17
        /*00de*/ 	.short	(.L_36 - .L_35)
.L_35:
        /*00e0*/ 	.word	0x00000000
        /*00e4*/ 	.short	0x000d
        /*00e6*/ 	.short	0x0048
        /*00e8*/ 	.byte	0x00, 0xf0, 0x11, 0x00


	//----- nvinfo : EIATTR_KPARAM_INFO
	.align		4
.L_36:
        /*00ec*/ 	.byte	0x04, 0x17
        /*00ee*/ 	.short	(.L_38 - .L_37)
.L_37:
        /*00f0*/ 	.word	0x00000000
        /*00f4*/ 	.short	0x000c
        /*00f6*/ 	.short	0x0044
        /*00f8*/ 	.byte	0x00, 0xf0, 0x11, 0x00


	//----- nvinfo : EIATTR_KPARAM_INFO
	.align		4
.L_38:
        /*00fc*/ 	.byte	0x04, 0x17
        /*00fe*/ 	.short	(.L_40 - .L_39)
.L_39:
        /*0100*/ 	.word	0x00000000
        /*0104*/ 	.short	0x000b
        /*0106*/ 	.short	0x0040
        /*0108*/ 	.byte	0x00, 0xf0, 0x11, 0x00


	//----- nvinfo : EIATTR_KPARAM_INFO
	.align		4
.L_40:
        /*010c*/ 	.byte	0x04, 0x17
        /*010e*/ 	.short	(.L_42 - .L_41)
.L_41:
        /*0110*/ 	.word	0x00000000
        /*0114*/ 	.short	0x000a
        /*0116*/ 	.short	0x003c
        /*0118*/ 	.byte	0x00, 0xf0, 0x11, 0x00


	//----- nvinfo : EIATTR_KPARAM_INFO
	.align		4
.L_42:
        /*011c*/ 	.byte	0x04, 0x17
        /*011e*/ 	.short	(.L_44 - .L_43)
.L_43:
        /*0120*/ 	.word	0x00000000
        /*0124*/ 	.short	0x0009
        /*0126*/ 	.short	0x0038
        /*0128*/ 	.byte	0x00, 0xf0, 0x11, 0x00


	//----- nvinfo : EIATTR_KPARAM_INFO
	.align		4
.L_44:
        /*012c*/ 	.byte	0x04, 0x17
        /*012e*/ 	.short	(.L_46 - .L_45)
.L_45:
        /*0130*/ 	.word	0x00000000
        /*0134*/ 	.short	0x0008
        /*0136*/ 	.short	0x0034
        /*0138*/ 	.byte	0x00, 0xf0, 0x11, 0x00


	//----- nvinfo : EIATTR_KPARAM_INFO
	.align		4
.L_46:
        /*013c*/ 	.byte	0x04, 0x17
        /*013e*/ 	.short	(.L_48 - .L_47)
.L_47:
        /*0140*/ 	.word	0x00000000
        /*0144*/ 	.short	0x0007
        /*0146*/ 	.short	0x0030
        /*0148*/ 	.byte	0x00, 0xf0, 0x11, 0x00


	//----- nvinfo : EIATTR_KPARAM_INFO
	.align		4
.L_48:
        /*014c*/ 	.byte	0x04, 0x17
        /*014e*/ 	.short	(.L_50 - .L_49)
.L_49:
        /*0150*/ 	.word	0x00000000
        /*0154*/ 	.short	0x0006
        /*0156*/ 	.short	0x002c
        /*0158*/ 	.byte	0x00, 0xf0, 0x11, 0x00


	//----- nvinfo : EIATTR_KPARAM_INFO
	.align		4
.L_50:
        /*015c*/ 	.byte	0x04, 0x17
        /*015e*/ 	.short	(.L_52 - .L_51)
.L_51:
        /*0160*/ 	.word	0x00000000
        /*0164*/ 	.short	0x0005
        /*0166*/ 	.short	0x0028
        /*0168*/ 	.byte	0x00, 0xf0, 0x11, 0x00


	//----- nvinfo : EIATTR_KPARAM_INFO
	.align		4
.L_52:
        /*016c*/ 	.byte	0x04, 0x17
        /*016e*/ 	.short	(.L_54 - .L_53)
.L_53:
        /*0170*/ 	.word	0x00000000
        /*0174*/ 	.short	0x0004
        /*0176*/ 	.short	0x0020
        /*0178*/ 	.byte	0x00, 0xf4, 0x21, 0x00


	//----- nvinfo : EIATTR_KPARAM_INFO
	.align		4
.L_54:
        /*017c*/ 	.byte	0x04, 0x17
        /*017e*/ 	.short	(.L_56 - .L_55)
.L_55:
        /*0180*/ 	.word	0x00000000
        /*0184*/ 	.short	0x0003
        /*0186*/ 	.short	0x0018
        /*0188*/ 	.byte	0x00, 0xf4, 0x21, 0x00


	//----- nvinfo : EIATTR_KPARAM_INFO
	.align		4
.L_56:
        /*018c*/ 	.byte	0x04, 0x17
        /*018e*/ 	.short	(.L_58 - .L_57)
.L_57:
        /*0190*/ 	.word	0x00000000
        /*0194*/ 	.short	0x0002
        /*0196*/ 	.short	0x0010
        /*0198*/ 	.byte	0x00, 0xf4, 0x21, 0x00


	//----- nvinfo : EIATTR_KPARAM_INFO
	.align		4
.L_58:
        /*019c*/ 	.byte	0x04, 0x17
        /*019e*/ 	.short	(.L_60 - .L_59)
.L_59:
        /*01a0*/ 	.word	0x00000000
        /*01a4*/ 	.short	0x0001
        /*01a6*/ 	.short	0x0008
        /*01a8*/ 	.byte	0x00, 0xf4, 0x21, 0x00


	//----- nvinfo : EIATTR_KPARAM_INFO
	.align		4
.L_60:
        /*01ac*/ 	.byte	0x04, 0x17
        /*01ae*/ 	.short	(.L_62 - .L_61)
.L_61:
        /*01b0*/ 	.word	0x00000000
        /*01b4*/ 	.short	0x0000
        /*01b6*/ 	.short	0x0000
        /*01b8*/ 	.byte	0x00, 0xf4, 0x21, 0x00


	//----- nvinfo : EIATTR_MAXREG_COUNT
	.align		4
.L_62:
        /*01bc*/ 	.byte	0x03, 0x1b
        /*01be*/ 	.short	0x00ff


	//----- nvinfo : EIATTR_NUM_BARRIERS
	.align		4
        /*01c0*/ 	.byte	0x02, 0x4c
        /*01c2*/ 	.byte	0x01
	.zero		1


	//----- nvinfo : EIATTR_MERCURY_ISA_VERSION
	.align		4
        /*01c4*/ 	.byte	0x03, 0x5f
        /*01c6*/ 	.short	0x0000


	//----- nvinfo : EIATTR_COOP_GROUP_MASK_REGIDS
	.align		4
        /*01c8*/ 	.byte	0x04, 0x29
        /*01ca*/ 	.short	(.L_64 - .L_63)


	//   ....[0]....
.L_63:
        /*01cc*/ 	.word	0xffffffff


	//   ....[1]....
        /*01d0*/ 	.word	0xffffffff


	//   ....[2]....
        /*01d4*/ 	.word	0xffffffff


	//   ....[3]....
        /*01d8*/ 	.word	0xffffffff


	//   ....[4]....
        /*01dc*/ 	.word	0xffffffff


	//   ....[5]....
        /*01e0*/ 	.word	0xffffffff


	//   ....[6]....
        /*01e4*/ 	.word	0xffffffff


	//   ....[7]....
        /*01e8*/ 	.word	0xffffffff


	//   ....[8]....
        /*01ec*/ 	.word	0xffffffff


	//   ....[9]....
        /*01f0*/ 	.word	0xffffffff


	//   ....[10]....
        /*01f4*/ 	.word	0xffffffff


	//   ....[11]....
        /*01f8*/ 	.word	0xffffffff


	//   ....[12]....
        /*01fc*/ 	.word	0xffffffff


	//   ....[13]....
        /*0200*/ 	.word	0xffffffff


	//   ....[14]....
        /*0204*/ 	.word	0xffffffff


	//   ....[15]....
        /*0208*/ 	.word	0xffffffff


	//----- nvinfo : EIATTR_COOP_GROUP_INSTR_OFFSETS
	.align		4
.L_64:
        /*020c*/ 	.byte	0x04, 0x28
        /*020e*/ 	.short	(.L_66 - .L_65)


	//   ....[0]....
.L_65:
        /*0210*/ 	.word	0x00002ab0


	//   ....[1]....
        /*0214*/ 	.word	0x00002d50


	//   ....[2]....
        /*0218*/ 	.word	0x00003970


	//   ....[3]....
        /*021c*/ 	.word	0x000039d0


	//   ....[4]....
        /*0220*/ 	.word	0x00004230


	//   ....[5]....
        /*0224*/ 	.word	0x00004280


	//   ....[6]....
        /*0228*/ 	.word	0x00004830


	//   ....[7]....
        /*022c*/ 	.word	0x000048b0


	//   ....[8]....
        /*0230*/ 	.word	0x00006990


	//   ....[9]....
        /*0234*/ 	.word	0x000069a0


	//   ....[10]....
        /*0238*/ 	.word	0x000069b0


	//   ....[11]....
        /*023c*/ 	.word	0x000069c0


	//   ....[12]....
        /*0240*/ 	.word	0x00006ab0


	//   ....[13]....
        /*0244*/ 	.word	0x00006ae0


	//   ....[14]....
        /*0248*/ 	.word	0x00006b10


	//   ....[15]....
        /*024c*/ 	.word	0x00006b30


	//----- nvinfo : EIATTR_EXIT_INSTR_OFFSETS
	.align		4
.L_66:
        /*0250*/ 	.byte	0x04, 0x1c
        /*0252*/ 	.short	(.L_68 - .L_67)


	//   ....[0]....
.L_67:
        /*0254*/ 	.word	0x000081a0


	//----- nvinfo : EIATTR_REQNTID
	.align		4
.L_68:
        /*0258*/ 	.byte	0x04, 0x10
        /*025a*/ 	.short	(.L_70 - .L_69)
.L_69:
        /*025c*/ 	.word	0x00000100
        /*0260*/ 	.word	0x00000001
        /*0264*/ 	.word	0x00000001
.L_70:


//--------------------- .nv.callgraph             --------------------------
	.section	.nv.callgraph,"",@"SHT_CUDA_CALLGRAPH"
	.align	4
	.sectionentsize	8
	.align		4
        /*0000*/ 	.word	0x00000000
	.align		4
        /*0004*/ 	.word	0xffffffff
	.align		4
        /*0008*/ 	.word	0x00000000
	.align		4
        /*000c*/ 	.word	0xfffffffe
	.align		4
        /*0010*/ 	.word	0x00000000
	.align		4
        /*0014*/ 	.word	0xfffffffd
	.align		4
        /*0018*/ 	.word	0x00000000
	.align		4
        /*001c*/ 	.word	0xfffffffc


//--------------------- .nv.rel.action            --------------------------
	.section	.nv.rel.action,"",@"SHT_CUDA_RELOCINFO"
	.align	8
	.sectionentsize	8
        /*0000*/ 	.byte	0x73, 0x00, 0x00, 0x00, 0x00, 0x00, 0x00, 0x00, 0x00, 0x00, 0x00, 0x11, 0x25, 0x00, 0x05, 0x36


//--------------------- .nv.constant4             --------------------------
	.section	.nv.constant4,"a",@progbits
	.align	8
	.align		8
.nv.constant4:
        /*0000*/ 	.dword	_$_str


//--------------------- .nv.constant0.attn_fwd    --------------------------
	.section	.nv.constant0.attn_fwd,"a",@progbits
	.sectionflags	@""
	.align	4
.nv.constant0.attn_fwd:
	.zero		488


//--------------------- .text.attn_fwd            --------------------------
	.section	.text.attn_fwd,"ax",@progbits
	.sectioninfo	@"SHI_REGISTERS=255"
	.align	128
        .global         attn_fwd
        .type           attn_fwd,@function
        .size           attn_fwd,(.L_x_3 - attn_fwd)
        .other          attn_fwd,@"STO_CUDA_ENTRY STV_DEFAULT"
attn_fwd:
.text.attn_fwd:
[----:B------:R-:W-:Y:S02]  /*0000*/  IMAD.MOV.U32 R1, RZ, RZ, c[0x0][0x28] ;  /* 0x00000a00ff017624 */ /* 0x000fe400078e00ff */
[----:B------:R-:W0:Y:S01]  /*0010*/  S2R R35, SR_CTAID.X ;  /* 0x0000000000237919 */ /* 0x000e220000002500 */
[----:B------:R-:W-:Y:S01]  /*0020*/  IMAD.MOV.U32 R37, RZ, RZ, c[0x0][0x198] ;  /* 0x00006600ff257624 */ /* 0x000fe200078e00ff */
[----:B------:R-:W-:Y:S02]  /*0030*/  ULDC.64 UR6, c[0x0][0x118] ;  /* 0x0000460000067ab9 */ /* 0x000fe40000000a00 */
[----:B------:R-:W0:Y:S01]  /*0040*/  S2R R38, SR_TID.X ;  /* 0x0000000000267919 */ /* 0x000e220000002100 */
[C---:B------:R-:W-:Y:S01]  /*0050*/  IMAD R15, R37.reuse, 0x6, RZ ;  /* 0x00000006250f7824 */ /* 0x040fe200078e02ff */
[C---:B------:R-:W-:Y:S01]  /*0060*/  SHF.L.U32 R19, R37.reuse, 0x3, RZ ;  /* 0x0000000325137819 */ /* 0x040fe200000006ff */
[C---:B------:R-:W-:Y:S01]  /*0070*/  IMAD.SHL.U32 R7, R37.reuse, 0x2, RZ ;  /* 0x0000000225077824 */ /* 0x040fe200078e00ff */
[----:B------:R-:W1:Y:S01]  /*0080*/  S2R R42, SR_CTAID.Y ;  /* 0x00000000002a7919 */ /* 0x000e620000002600 */
[C---:B------:R-:W-:Y:S02]  /*0090*/  IMAD R9, R37.reuse, 0x3, RZ ;  /* 0x0000000325097824 */ /* 0x040fe400078e02ff */
[----:B------:R-:W-:-:S02]  /*00a0*/  IMAD R23, R37, 0xa, RZ ;  /* 0x0000000a25177824 */ /* 0x000fc400078e02ff */
[C---:B------:R-:W-:Y:S02]  /*00b0*/  IMAD.SHL.U32 R11, R37.reuse, 0x4, RZ ;  /* 0x00000004250b7824 */ /* 0x040fe400078e00ff */
[C---:B------:R-:W-:Y:S02]  /*00c0*/  IMAD R27, R37.reuse, 0xc, RZ ;  /* 0x0000000c251b7824 */ /* 0x040fe400078e02ff */
[C---:B------:R-:W-:Y:S02]  /*00d0*/  IMAD R31, R37.reuse, 0xe, RZ ;  /* 0x0000000e251f7824 */ /* 0x040fe400078e02ff */
[C---:B------:R-:W-:Y:S02]  /*00e0*/  IMAD R39, R37.reuse, 0x14, RZ ;  /* 0x0000001425277824 */ /* 0x040fe400078e02ff */
[C---:B------:R-:W-:Y:S02]  /*00f0*/  IMAD R13, R37.reuse, 0x5, RZ ;  /* 0x00000005250d7824 */ /* 0x040fe400078e02ff */
[----:B------:R-:W-:-:S02]  /*0100*/  IMAD R41, R37, 0x16, RZ ;  /* 0x0000001625297824 */ /* 0x000fc400078e02ff */
[C---:B------:R-:W-:Y:S02]  /*0110*/  IMAD R43, R37.reuse, 0x18, RZ ;  /* 0x00000018252b7824 */ /* 0x040fe400078e02ff */
[C---:B------:R-:W-:Y:S01]  /*0120*/  IMAD R17, R37.reuse, 0x7, RZ ;  /* 0x0000000725117824 */ /* 0x040fe200078e02ff */
[----:B0-----:R-:W-:Y:S01]  /*0130*/  PRMT R250, R38, 0x6540, R35 ;  /* 0x0000654026fa7816 */ /* 0x001fe20000000023 */
[C---:B------:R-:W-:Y:S02]  /*0140*/  IMAD R21, R37.reuse, 0x9, RZ ;  /* 0x0000000925157824 */ /* 0x040fe400078e02ff */
[----:B------:R-:W-:Y:S02]  /*0150*/  IMAD R45, R37, 0x1a, RZ ;  /* 0x0000001a252d7824 */ /* 0x000fe400078e02ff */
[----:B-1----:R-:W-:Y:S02]  /*0160*/  IMAD R0, R42, c[0x0][0x190], RZ ;  /* 0x000064002a007a24 */ /* 0x002fe400078e02ff */
[----:B------:R-:W-:-:S02]  /*0170*/  IMAD R3, R250, c[0x0][0x194], RZ ;  /* 0x00006500fa037a24 */ /* 0x000fc400078e02ff */
[C---:B------:R-:W-:Y:S02]  /*0180*/  IMAD.SHL.U32 R2, R0.reuse, 0x2, RZ ;  /* 0x0000000200027824 */ /* 0x040fe400078e00ff */
[----:B------:R-:W-:Y:S02]  /*0190*/  IMAD.SHL.U32 R5, R3, 0x2, RZ ;  /* 0x0000000203057824 */ /* 0x000fe400078e00ff */
[----:B------:R-:W-:-:S03]  /*01a0*/  IMAD.HI R0, R0, 0x2, RZ ;  /* 0x0000000200007827 */ /* 0x000fc600078e02ff */
[----:B------:R-:W-:Y:S01]  /*01b0*/  IADD3 R2, P0, P1, R5, c[0x0][0x160], R2 ;  /* 0x0000580005027a10 */ /* 0x000fe2000791e002 */
[----:B------:R-:W-:-:S03]  /*01c0*/  IMAD.HI R3, R3, 0x2, RZ ;  /* 0x0000000203037827 */ /* 0x000fc600078e02ff */
[CC--:B------:R-:W-:Y:S01]  /*01d0*/  LEA R6, P4, R37.reuse, R2.reuse, 0x2 ;  /* 0x0000000225067211 */ /* 0x0c0fe200078810ff */
[----:B------:R-:W-:Y:S01]  /*01e0*/  IMAD R5, R37, 0x12, RZ ;  /* 0x0000001225057824 */ /* 0x000fe200078e02ff */
[----:B------:R-:W-:Y:S01]  /*01f0*/  IADD3.X R3, R3, c[0x0][0x164], R0, P0, P1 ;  /* 0x0000590003037a10 */ /* 0x000fe200007e2400 */
[----:B------:R-:W-:Y:S01]  /*0200*/  IMAD R47, R37, 0x1c, RZ ;  /* 0x0000001c252f7824 */ /* 0x000fe200078e02ff */
[-C--:B------:R-:W-:Y:S01]  /*0210*/  IADD3 R8, P5, R15, R2.reuse, RZ ;  /* 0x000000020f087210 */ /* 0x080fe20007fbe0ff */
[C---:B------:R-:W-:Y:S01]  /*0220*/  IMAD R25, R37.reuse, 0xb, RZ ;  /* 0x0000000b25197824 */ /* 0x040fe200078e02ff */
[CC--:B------:R-:W-:Y:S01]  /*0230*/  LEA R10, P6, R37.reuse, R2.reuse, 0x3 ;  /* 0x00000002250a7211 */ /* 0x0c0fe200078c18ff */
[----:B------:R-:W-:Y:S01]  /*0240*/  IMAD R49, R37, 0x1e, RZ ;  /* 0x0000001e25317824 */ /* 0x000fe200078e02ff */
[-C--:B------:R-:W-:Y:S01]  /*0250*/  IADD3 R4, P3, R7, R2.reuse, RZ ;  /* 0x0000000207047210 */ /* 0x080fe20007f7e0ff */
[----:B------:R-:W-:Y:S01]  /*0260*/  IMAD R29, R37, 0xd, RZ ;  /* 0x0000000d251d7824 */ /* 0x000fe200078e02ff */
[----:B------:R-:W-:Y:S01]  /*0270*/  LEA.HI.X.SX32 R7, R7, R3, 0x1, P4 ;  /* 0x0000000307077211 */ /* 0x000fe200020f0eff */
[----:B------:R-:W-:Y:S01]  /*0280*/  IMAD R33, R37, 0xf, RZ ;  /* 0x0000000f25217824 */ /* 0x000fe200078e02ff */
[----:B------:R-:W-:-:S02]  /*0290*/  IADD3 R12, P4, R23, R2, RZ ;  /* 0x00000002170c7210 */ /* 0x000fc40007f9e0ff */
[-C--:B------:R-:W-:Y:S01]  /*02a0*/  LEA.HI.X.SX32 R9, R9, R3.reuse, 0x1, P5 ;  /* 0x0000000309097211 */ /* 0x080fe200028f0eff */
[----:B------:R0:W2:Y:S01]  /*02b0*/  LDG.E.U16 R6, [R6.64] ;  /* 0x0000000606067981 */ /* 0x0000a2000c1e1500 */
[-C--:B------:R-:W-:Y:S02]  /*02c0*/  LEA R18, P2, R37, R2.reuse, 0x4 ;  /* 0x0000000225127211 */ /* 0x080fe400078420ff */
[-C--:B------:R-:W-:Y:S01]  /*02d0*/  IADD3 R14, P5, R27, R2.reuse, RZ ;  /* 0x000000021b0e7210 */ /* 0x080fe20007fbe0ff */
[----:B------:R1:W3:Y:S01]  /*02e0*/  LDG.E.U16 R8, [R8.64] ;  /* 0x0000000608087981 */ /* 0x0002e2000c1e1500 */
[----:B------:R-:W-:Y:S02]  /*02f0*/  LEA.HI.X.SX32 R11, R11, R3, 0x1, P6 ;  /* 0x000000030b0b7211 */ /* 0x000fe400030f0eff */
[-C--:B------:R-:W-:Y:S02]  /*0300*/  IADD3 R20, P0, R5, R2.reuse, RZ ;  /* 0x0000000205147210 */ /* 0x080fe40007f1e0ff */
[-C--:B------:R-:W-:Y:S01]  /*0310*/  IADD3 R16, P6, R31, R2.reuse, RZ ;  /* 0x000000021f107210 */ /* 0x080fe20007fde0ff */
[----:B------:R4:W5:Y:S01]  /*0320*/  LDG.E.U16 R10, [R10.64] ;  /* 0x000000060a0a7981 */ /* 0x000962000c1e1500 */
[----:B------:R-:W-:-:S02]  /*0330*/  IADD3 R22, P1, R39, R2, RZ ;  /* 0x0000000227167210 */ /* 0x000fc40007f3e0ff */
[-C--:B------:R-:W-:Y:S02]  /*0340*/  LEA.HI.X.SX32 R5, R37, R3.reuse, 0x1, P3 ;  /* 0x0000000325057211 */ /* 0x080fe400018f0eff */
[-C--:B------:R-:W-:Y:S02]  /*0350*/  IADD3 R24, P3, R41, R2.reuse, RZ ;  /* 0x0000000229187210 */ /* 0x080fe40007f7e0ff */
[-C--:B------:R-:W-:Y:S01]  /*0360*/  LEA.HI.X.SX32 R13, R13, R3.reuse, 0x1, P4 ;  /* 0x000000030d0d7211 */ /* 0x080fe200020f0eff */
[----:B------:R0:W2:Y:S01]  /*0370*/  LDG.E.U16 R4, [R4.64] ;  /* 0x0000000604047981 */ /* 0x0000a2000c1e1500 */
[----:B------:R-:W-:Y:S02]  /*0380*/  IADD3 R26, P4, R43, R2, RZ ;  /* 0x000000022b1a7210 */ /* 0x000fe40007f9e0ff */
[-C--:B------:R-:W-:Y:S01]  /*0390*/  LEA.HI.X.SX32 R15, R15, R3.reuse, 0x1, P5 ;  /* 0x000000030f0f7211 */ /* 0x080fe200028f0eff */
[----:B------:R0:W2:Y:S01]  /*03a0*/  LDG.E.U16 R34, [R12.64] ;  /* 0x000000060c227981 */ /* 0x0000a2000c1e1500 */
[----:B------:R-:W-:-:S02]  /*03b0*/  LEA.HI.X.SX32 R19, R19, R3, 0x1, P2 ;  /* 0x0000000313137211 */ /* 0x000fc400010f0eff */
[-C--:B------:R-:W-:Y:S02]  /*03c0*/  IADD3 R28, P5, R45, R2.reuse, RZ ;  /* 0x000000022d1c7210 */ /* 0x080fe40007fbe0ff */
[-C--:B------:R-:W-:Y:S01]  /*03d0*/  LEA.HI.X.SX32 R17, R17, R3.reuse, 0x1, P6 ;  /* 0x0000000311117211 */ /* 0x080fe200030f0eff */
[----:B------:R-:W2:Y:S01]  /*03e0*/  LDG.E.U16 R18, [R18.64] ;  /* 0x0000000612127981 */ /* 0x000ea2000c1e1500 */
[-C--:B------:R-:W-:Y:S02]  /*03f0*/  LEA.HI.X.SX32 R21, R21, R3.reuse, 0x1, P0 ;  /* 0x0000000315157211 */ /* 0x080fe400000f0eff */
[-C--:B------:R-:W-:Y:S01]  /*0400*/  IADD3 R30, P6, R47, R2.reuse, RZ ;  /* 0x000000022f1e7210 */ /* 0x080fe20007fde0ff */
[----:B------:R0:W3:Y:S01]  /*0410*/  LDG.E.U16 R15, [R14.64] ;  /* 0x000000060e0f7981 */ /* 0x0000e2000c1e1500 */
[-C--:B------:R-:W-:Y:S02]  /*0420*/  LEA.HI.X.SX32 R23, R23, R3.reuse, 0x1, P1 ;  /* 0x0000000317177211 */ /* 0x080fe400008f0eff */
[----:B------:R-:W-:Y:S01]  /*0430*/  LEA.HI.X.SX32 R25, R25, R3, 0x1, P3 ;  /* 0x0000000319197211 */ /* 0x000fe200018f0eff */
[----:B------:R-:W3:Y:S01]  /*0440*/  LDG.E.U16 R20, [R20.64] ;  /* 0x0000000614147981 */ /* 0x000ee2000c1e1500 */
[----:B------:R-:W-:-:S02]  /*0450*/  IADD3 R32, P2, R49, R2, RZ ;  /* 0x0000000231207210 */ /* 0x000fc40007f5e0ff */
[-C--:B------:R-:W-:Y:S01]  /*0460*/  LEA.HI.X.SX32 R27, R27, R3.reuse, 0x1, P4 ;  /* 0x000000031b1b7211 */ /* 0x080fe200020f0eff */
[----:B------:R0:W3:Y:S01]  /*0470*/  LDG.E.U16 R2, [R2.64] ;  /* 0x0000000602027981 */ /* 0x0000e2000c1e1500 */
[-C--:B------:R-:W-:Y:S02]  /*0480*/  LEA.HI.X.SX32 R29, R29, R3.reuse, 0x1, P5 ;  /* 0x000000031d1d7211 */ /* 0x080fe400028f0eff */
[-C--:B------:R-:W-:Y:S01]  /*0490*/  LEA.HI.X.SX32 R31, R31, R3.reuse, 0x1, P6 ;  /* 0x000000031f1f7211 */ /* 0x080fe200030f0eff */
[----:B------:R-:W5:Y:S01]  /*04a0*/  LDG.E.U16 R22, [R22.64] ;  /* 0x0000000616167981 */ /* 0x000f62000c1e1500 */
[----:B------:R-:W-:-:S03]  /*04b0*/  LEA.HI.X.SX32 R33, R33, R3, 0x1, P2 ;  /* 0x0000000321217211 */ /* 0x000fc600010f0eff */
[----:B------:R-:W5:Y:S04]  /*04c0*/  LDG.E.U16 R24, [R24.64] ;  /* 0x0000000618187981 */ /* 0x000f68000c1e1500 */
[----:B------:R-:W5:Y:S04]  /*04d0*/  LDG.E.U16 R26, [R26.64] ;  /* 0x000000061a1a7981 */ /* 0x000f68000c1e1500 */
[----:B------:R-:W5:Y:S04]  /*04e0*/  LDG.E.U16 R28, [R28.64] ;  /* 0x000000061c1c7981 */ /* 0x000f68000c1e1500 */
[----:B------:R-:W5:Y:S04]  /*04f0*/  LDG.E.U16 R30, [R30.64] ;  /* 0x000000061e1e7981 */ /* 0x000f68000c1e1500 */
[----:B------:R0:W5:Y:S04]  /*0500*/  LDG.E.U16 R16, [R16.64] ;  /* 0x0000000610107981 */ /* 0x000168000c1e1500 */
[----:B------:R-:W5:Y:S01]  /*0510*/  LDG.E.U16 R32, [R32.64] ;  /* 0x0000000620207981 */ /* 0x000f62000c1e1500 */
[----:B------:R-:W-:-:S05]  /*0520*/  LOP3.LUT R0, R38, 0xff, RZ, 0xc0, !PT ;  /* 0x000000ff26007812 */ /* 0x000fca00078ec0ff */
[----:B0-----:R-:W-:-:S05]  /*0530*/  IMAD.SHL.U32 R3, R0, 0x2, RZ ;  /* 0x0000000200037824 */ /* 0x001fca00078e00ff */
[C---:B------:R-:W-:Y:S02]  /*0540*/  LOP3.LUT R5, R3.reuse, 0x10, RZ, 0x3c, !PT ;  /* 0x0000001003057812 */ /* 0x040fe400078e3cff */
[C---:B------:R-:W-:Y:S02]  /*0550*/  LOP3.LUT R7, R3.reuse, 0x20, RZ, 0x3c, !PT ;  /* 0x0000002003077812 */ /* 0x040fe400078e3cff */
[C---:B-1----:R-:W-:Y:S02]  /*0560*/  LOP3.LUT R9, R3.reuse, 0x30, RZ, 0x3c, !PT ;  /* 0x0000003003097812 */ /* 0x042fe400078e3cff */
[C---:B----4-:R-:W-:Y:S02]  /*0570*/  LOP3.LUT R11, R3.reuse, 0x40, RZ, 0x3c, !PT ;  /* 0x00000040030b7812 */ /* 0x050fe400078e3cff */
[C---:B------:R-:W-:Y:S02]  /*0580*/  LOP3.LUT R17, R3.reuse, 0x50, RZ, 0x3c, !PT ;  /* 0x0000005003117812 */ /* 0x040fe400078e3cff */
[C---:B------:R-:W-:Y:S01]  /*0590*/  LOP3.LUT R252, R38.reuse, 0x3, RZ, 0xc0, !PT ;  /* 0x0000000326fc7812 */ /* 0x040fe200078ec0ff */
[----:B------:R-:W-:Y:S01]  /*05a0*/  IMAD.MOV.U32 R12, RZ, RZ, 0x3f800000 ;  /* 0x3f800000ff0c7424 */ /* 0x000fe200078e00ff */
[----:B------:R-:W-:Y:S01]  /*05b0*/  CS2R R84, SRZ ;  /* 0x0000000000547805 */ /* 0x000fe2000001ff00 */
[----:B------:R-:W-:Y:S01]  /*05c0*/  IMAD.MOV.U32 R0, RZ, RZ, -0x800000 ;  /* 0xff800000ff007424 */ /* 0x000fe200078e00ff */
[----:B------:R-:W-:Y:S01]  /*05d0*/  CS2R R86, SRZ ;  /* 0x0000000000567805 */ /* 0x000fe2000001ff00 */
[----:B------:R-:W-:Y:S01]  /*05e0*/  IMAD.MOV.U32 R14, RZ, RZ, -0x800000 ;  /* 0xff800000ff0e7424 */ /* 0x000fe200078e00ff */
[----:B------:R-:W-:Y:S01]  /*05f0*/  CS2R R88, SRZ ;  /* 0x0000000000587805 */ /* 0x000fe2000001ff00 */
[----:B------:R-:W-:Y:S01]  /*0600*/  IMAD.MOV.U32 R13, RZ, RZ, -0x800000 ;  /* 0xff800000ff0d7424 */ /* 0x000fe200078e00ff */
[----:B------:R-:W-:Y:S01]  /*0610*/  CS2R R90, SRZ ;  /* 0x00000000005a7805 */ /* 0x000fe2000001ff00 */
[----:B------:R-:W-:Y:S01]  /*0620*/  IMAD.MOV.U32 R37, RZ, RZ, -0x800000 ;  /* 0xff800000ff257424 */ /* 0x000fe200078e00ff */
[----:B------:R-:W-:Y:S01]  /*0630*/  CS2R R72, SRZ ;  /* 0x0000000000487805 */ /* 0x000fe2000001ff00 */
[----:B------:R-:W-:Y:S01]  /*0640*/  CS2R R74, SRZ ;  /* 0x00000000004a7805 */ /* 0x000fe2000001ff00 */
[----:B------:R-:W-:Y:S01]  /*0650*/  CS2R R80, SRZ ;  /* 0x0000000000507805 */ /* 0x000fe2000001ff00 */
[----:B------:R-:W-:Y:S01]  /*0660*/  CS2R R82, SRZ ;  /* 0x0000000000527805 */ /* 0x000fe2000001ff00 */
[C---:B------:R-:W-:Y:S01]  /*0670*/  LOP3.LUT R44, R38.reuse, 0xe0, RZ, 0xc0, !PT ;  /* 0x000000e0262c7812 */ /* 0x040fe200078ec0ff */
[C---:B------:R-:W-:Y:S01]  /*0680*/  IMAD.SHL.U32 R36, R38.reuse, 0x2, RZ ;  /* 0x0000000226247824 */ /* 0x040fe200078e00ff */
[----:B------:R-:W-:Y:S01]  /*0690*/  LOP3.LUT R46, R38, 0xf, RZ, 0xc0, !PT ;  /* 0x0000000f262e7812 */ /* 0x000fe200078ec0ff */
[----:B------:R-:W-:Y:S01]  /*06a0*/  IMAD.SHL.U32 R40, R252, 0x20, RZ ;  /* 0x00000020fc287824 */ /* 0x000fe200078e00ff */
[----:B--2---:R-:W-:Y:S04]  /*06b0*/  STS.U16 [R3+0x1000], R18 ;  /* 0x0010001203007388 */ /* 0x004fe80000000400 */
[----:B---3--:R0:W-:Y:S04]  /*06c0*/  STS.U16 [R3], R2 ;  /* 0x0000000203007388 */ /* 0x0081e80000000400 */
[----:B------:R-:W-:Y:S04]  /*06d0*/  STS.U16 [R5+0x200], R4 ;  /* 0x0002000405007388 */ /* 0x000fe80000000400 */
[----:B------:R-:W-:Y:S01]  /*06e0*/  STS.U16 [R5+0x1200], R20 ;  /* 0x0012001405007388 */ /* 0x000fe20000000400 */
[----:B0-----:R-:W-:-:S03]  /*06f0*/  LOP3.LUT R2, R3, 0x60, RZ, 0x3c, !PT ;  /* 0x0000006003027812 */ /* 0x001fc600078e3cff */
[----:B------:R-:W-:Y:S04]  /*0700*/  STS.U16 [R7+0x400], R6 ;  /* 0x0004000607007388 */ /* 0x000fe80000000400 */
[----:B-----5:R-:W-:Y:S01]  /*0710*/  STS.U16 [R7+0x1400], R22 ;  /* 0x0014001607007388 */ /* 0x020fe20000000400 */
[----:B------:R-:W-:-:S03]  /*0720*/  LOP3.LUT R3, R3, 0x70, RZ, 0x3c, !PT ;  /* 0x0000007003037812 */ /* 0x000fc600078e3cff */
[----:B------:R-:W-:Y:S04]  /*0730*/  STS.U16 [R9+0x600], R8 ;  /* 0x0006000809007388 */ /* 0x000fe80000000400 */
[----:B------:R-:W-:Y:S04]  /*0740*/  STS.U16 [R9+0x1600], R24 ;  /* 0x0016001809007388 */ /* 0x000fe80000000400 */
[----:B------:R-:W-:Y:S04]  /*0750*/  STS.U16 [R11+0x800], R10 ;  /* 0x0008000a0b007388 */ /* 0x000fe80000000400 */
[----:B------:R-:W-:Y:S04]  /*0760*/  STS.U16 [R11+0x1800], R26 ;  /* 0x0018001a0b007388 */ /* 0x000fe80000000400 */
[----:B------:R-:W-:Y:S04]  /*0770*/  STS.U16 [R17+0xa00], R34 ;  /* 0x000a002211007388 */ /* 0x000fe80000000400 */
[----:B------:R-:W-:Y:S04]  /*0780*/  STS.U16 [R17+0x1a00], R28 ;  /* 0x001a001c11007388 */ /* 0x000fe80000000400 */
[----:B------:R-:W-:Y:S04]  /*0790*/  STS.U16 [R2+0xc00], R15 ;  /* 0x000c000f02007388 */ /* 0x000fe80000000400 */
[----:B------:R0:W-:Y:S04]  /*07a0*/  STS.U16 [R2+0x1c00], R30 ;  /* 0x001c001e02007388 */ /* 0x0001e80000000400 */
[----:B------:R1:W-:Y:S01]  /*07b0*/  STS.U16 [R3+0xe00], R16 ;  /* 0x000e001003007388 */ /* 0x0003e20000000400 */
[----:B0-----:R-:W-:-:S03]  /*07c0*/  IMAD.SHL.U32 R2, R35, 0x100, RZ ;  /* 0x0000010023027824 */ /* 0x001fc600078e00ff */
[----:B------:R1:W-:Y:S02]  /*07d0*/  STS.U16 [R3+0x1e00], R32 ;  /* 0x001e002003007388 */ /* 0x0003e40000000400 */
[----:B------:R-:W-:-:S04]  /*07e0*/  IADD3 R251, R2, 0x100, RZ ;  /* 0x0000010002fb7810 */ /* 0x000fc80007ffe0ff */
[----:B------:R-:W-:Y:S01]  /*07f0*/  ISETP.GE.AND P0, PT, R251, 0x1, PT ;  /* 0x00000001fb00780c */ /* 0x000fe20003f06270 */
[----:B------:R-:W-:Y:S01]  /*0800*/  IMAD.MOV.U32 R10, RZ, RZ, 0x3f800000 ;  /* 0x3f800000ff0a7424 */ /* 0x000fe200078e00ff */
[----:B------:R-:W-:Y:S01]  /*0810*/  MOV R11, 0x3f800000 ;  /* 0x3f800000000b7802 */ /* 0x000fe20000000f00 */
[----:B------:R-:W-:-:S10]  /*0820*/  IMAD.MOV.U32 R9, RZ, RZ, 0x3f800000 ;  /* 0x3f800000ff097424 */ /* 0x000fd400078e00ff */
[----:B------:R-:W-:Y:S05]  /*0830*/  @!P0 BRA `(.L_x_0) ;  /* 0x0000648000008947 */ /* 0x000fea0003800000 */
[----:B-1----:R-:W-:Y:S01]  /*0840*/  IMAD R0, R42, c[0x0][0x1a0], RZ ;  /* 0x000068002a007a24 */ /* 0x002fe200078e02ff */
[----:B------:R-:W-:Y:S01]  /*0850*/  LOP3.LUT P0, RZ, R38, 0x80, RZ, 0xc0, !PT ;  /* 0x0000008026ff7812 */ /* 0x000fe2000780c0ff */
[----:B------:R-:W-:Y:S01]  /*0860*/  IMAD R5, R46, c[0x0][0x1a8], RZ ;  /* 0x00006a002e057a24 */ /* 0x000fe200078e02ff */
[----:B------:R-:W-:Y:S01]  /*0870*/  LOP3.LUT R14, R38, 0x7, RZ, 0xc0, !PT ;  /* 0x00000007260e7812 */ /* 0x000fe200078ec0ff */
[C---:B------:R-:W-:Y:S01]  /*0880*/  IMAD.SHL.U32 R3, R0.reuse, 0x2, RZ ;  /* 0x0000000200037824 */ /* 0x040fe200078e00ff */
[----:B------:R-:W-:Y:S01]  /*0890*/  SHF.R.U32.HI R8, RZ, 0x2, R38 ;  /* 0x00000002ff087819 */ /* 0x000fe20000011626 */
[----:B------:R-:W-:Y:S01]  /*08a0*/  IMAD.HI R0, R0, 0x2, RZ ;  /* 0x0000000200007827 */ /* 0x000fe200078e02ff */
[C---:B------:R-:W-:Y:S01]  /*08b0*/  SHF.L.U32 R4, R5.reuse, 0x1, RZ ;  /* 0x0000000105047819 */ /* 0x040fe200000006ff */
[----:B------:R-:W-:Y:S01]  /*08c0*/  CS2R R84, SRZ ;  /* 0x0000000000547805 */ /* 0x000fe2000001ff00 */
[----:B------:R-:W-:Y:S01]  /*08d0*/  SEL R10, RZ, 0x110, !P0 ;  /* 0x00000110ff0a7807 */ /* 0x000fe20004000000 */
[----:B------:R-:W-:Y:S01]  /*08e0*/  IMAD.HI R5, R5, 0x2, RZ ;  /* 0x0000000205057827 */ /* 0x000fe200078e02ff */
[----:B------:R-:W-:Y:S01]  /*08f0*/  IADD3 R229, P1, P2, R4, c[0x0][0x168], R3 ;  /* 0x00005a0004e57a10 */ /* 0x000fe20007a3e003 */
[----:B------:R-:W-:Y:S01]  /*0900*/  CS2R R86, SRZ ;  /* 0x0000000000567805 */ /* 0x000fe2000001ff00 */
[----:B------:R-:W-:Y:S01]  /*0910*/  LOP3.LUT R3, R38, 0x7f, RZ, 0xc0, !PT ;  /* 0x0000007f26037812 */ /* 0x000fe200078ec0ff */
[----:B------:R-:W-:Y:S01]  /*0920*/  IMAD R4, R42, c[0x0][0x1b0], RZ ;  /* 0x00006c002a047a24 */ /* 0x000fe200078e02ff */
[----:B------:R-:W-:Y:S01]  /*0930*/  IADD3.X R17, R5, c[0x0][0x16c], R0, P1, P2 ;  /* 0x00005b0005117a10 */ /* 0x000fe20000fe4400 */
[----:B------:R-:W-:Y:S01]  /*0940*/  IMAD.MOV.U32 R19, RZ, RZ, c[0x0][0x1a4] ;  /* 0x00006900ff137624 */ /* 0x000fe200078e00ff */
[----:B------:R-:W-:Y:S01]  /*0950*/  SHF.R.U32.HI R5, RZ, 0x4, R38 ;  /* 0x00000004ff057819 */ /* 0x000fe20000011626 */
[----:B------:R-:W-:Y:S01]  /*0960*/  IMAD R7, R3, c[0x0][0x1b4], RZ ;  /* 0x00006d0003077a24 */ /* 0x000fe200078e02ff */
[----:B------:R-:W-:Y:S01]  /*0970*/  SHF.R.U32.HI R11, RZ, 0x1, R44 ;  /* 0x00000001ff0b7819 */ /* 0x000fe2000001162c */
[----:B------:R-:W-:Y:S01]  /*0980*/  IMAD.SHL.U32 R6, R4, 0x2, RZ ;  /* 0x0000000204067824 */ /* 0x000fe200078e00ff */
[----:B------:R-:W-:Y:S01]  /*0990*/  SGXT.U32 R8, R8, 0x3 ;  /* 0x000000030808781a */ /* 0x000fe20000000000 */
[----:B------:R-:W-:Y:S01]  /*09a0*/  IMAD.SHL.U32 R9, R7, 0x2, RZ ;  /* 0x0000000207097824 */ /* 0x000fe200078e00ff */
[----:B------:R-:W-:Y:S01]  /*09b0*/  SGXT.U32 R5, R5, 0x4 ;  /* 0x000000040505781a */ /* 0x000fe20000000000 */
[----:B------:R-:W-:Y:S01]  /*09c0*/  IMAD.HI R4, R4, 0x2, RZ ;  /* 0x0000000204047827 */ /* 0x000fe200078e02ff */
[----:B------:R-:W-:Y:S01]  /*09d0*/  LOP3.LUT R2, R2, R11, R8, 0xfe, !PT ;  /* 0x0000000b02027212 */ /* 0x000fe200078efe08 */
[----:B------:R-:W-:Y:S01]  /*09e0*/  CS2R R88, SRZ ;  /* 0x0000000000587805 */ /* 0x000fe2000001ff00 */
[----:B------:R-:W-:Y:S01]  /*09f0*/  IADD3 R212, P0, P1, R9, c[0x0][0x170], R6 ;  /* 0x00005c0009d47a10 */ /* 0x000fe2000791e006 */
[----:B------:R-:W-:Y:S01]  /*0a00*/  IMAD.SHL.U32 R6, R14, 0x10, RZ ;  /* 0x000000100e067824 */ /* 0x000fe200078e00ff */
[----:B------:R-:W-:Y:S01]  /*0a10*/  LOP3.LUT R11, R38, 0x10, RZ, 0xc0, !PT ;  /* 0x00000010260b7812 */ /* 0x000fe200078ec0ff */
[----:B------:R-:W-:Y:S01]  /*0a20*/  IMAD R5, R5, c[0x0][0x1a4], RZ ;  /* 0x0000690005057a24 */ /* 0x000fe200078e02ff */
[--C-:B------:R-:W-:Y:S01]  /*0a30*/  SHF.R.U32.HI R0, RZ, 0x7, R38.reuse ;  /* 0x00000007ff007819 */ /* 0x100fe20000011626 */
[----:B------:R-:W-:Y:S01]  /*0a40*/  IMAD.HI R7, R7, 0x2, RZ ;  /* 0x0000000207077827 */ /* 0x000fe200078e02ff */
[----:B------:R-:W-:Y:S01]  /*0a50*/  LOP3.LUT R6, R6, 0xe0, R38, 0x78, !PT ;  /* 0x000000e006067812 */ /* 0x000fe200078e7826 */
[----:B------:R-:W-:Y:S01]  /*0a60*/  CS2R R90, SRZ ;  /* 0x00000000005a7805 */ /* 0x000fe2000001ff00 */
[----:B------:R-:W-:Y:S01]  /*0a70*/  SGXT.U32 R0, R0, 0x1 ;  /* 0x000000010000781a */ /* 0x000fe20000000000 */
[----:B------:R-:W-:Y:S01]  /*0a80*/  IMAD R9, R14, 0x2, R11 ;  /* 0x000000020e097824 */ /* 0x000fe200078e020b */
[----:B------:R-:W-:Y:S01]  /*0a90*/  LOP3.LUT R210, R6, 0x10, R36, 0x78, !PT ;  /* 0x0000001006d27812 */ /* 0x000fe200078e7824 */
[----:B------:R-:W-:Y:S01]  /*0aa0*/  IMAD.SHL.U32 R3, R3, 0x2, RZ ;  /* 0x0000000203037824 */ /* 0x000fe200078e00ff */
[----:B------:R-:W-:Y:S01]  /*0ab0*/  LEA R6, R19, R5, 0x4 ;  /* 0x0000000513067211 */ /* 0x000fe200078e20ff */
[----:B------:R-:W-:Y:S01]  /*0ac0*/  IMAD.MOV.U32 R16, RZ, RZ, c[0x0][0x1b8] ;  /* 0x00006e00ff107624 */ /* 0x000fe200078e00ff */
[----:B------:R-:W-:Y:S01]  /*0ad0*/  SHF.R.S32.HI R8, RZ, 0x2, R38 ;  /* 0x00000002ff087819 */ /* 0x000fe20000011426 */
[----:B------:R-:W-:Y:S01]  /*0ae0*/  IMAD.U32 R210, R9, 0x100, R210 ;  /* 0x0000010009d27824 */ /* 0x000fe200078e00d2 */
[----:B------:R-:W-:Y:S01]  /*0af0*/  IADD3.X R15, R7, c[0x0][0x174], R4, P0, P1 ;  /* 0x00005d00070f7a10 */ /* 0x000fe200007e2404 */
[----:B------:R-:W-:Y:S01]  /*0b00*/  IMAD R9, R0, c[0x0][0x1b8], RZ ;  /* 0x00006e0000097a24 */ /* 0x000fe200078e02ff */
[----:B------:R-:W-:Y:S01]  /*0b10*/  SGXT R8, R8, 0x1 ;  /* 0x000000010808781a */ /* 0x000fe20000000200 */
[----:B------:R-:W-:Y:S01]  /*0b20*/  IMAD R0, R19, 0x10, R6 ;  /* 0x0000001013007824 */ /* 0x000fe200078e0206 */
[----:B------:R-:W-:Y:S01]  /*0b30*/  LEA R242, P0, R5, R229, 0x1 ;  /* 0x000000e505f27211 */ /* 0x000fe200078008ff */
[----:B------:R-:W-:Y:S01]  /*0b40*/  IMAD.MOV.U32 R22, RZ, RZ, -0x800000 ;  /* 0xff800000ff167424 */ /* 0x000fe200078e00ff */
[----:B------:R-:W-:Y:S01]  /*0b50*/  LOP3.LUT R8, R40, 0x90, R8, 0xf8, !PT ;  /* 0x0000009028087812 */ /* 0x000fe200078ef808 */
[----:B------:R-:W-:Y:S01]  /*0b60*/  IMAD R7, R19, 0x10, R0 ;  /* 0x0000001013077824 */ /* 0x000fe200078e0200 */
[----:B------:R-:W-:Y:S01]  /*0b70*/  LEA.HI.X.SX32 R243, R5, R17, 0x1, P0 ;  /* 0x0000001105f37211 */ /* 0x000fe200000f0eff */
[----:B------:R-:W-:Y:S01]  /*0b80*/  IMAD.MOV.U32 R61, RZ, RZ, -0x800000 ;  /* 0xff800000ff3d7424 */ /* 0x000fe200078e00ff */
[----:B------:R-:W-:Y:S01]  /*0b90*/  LEA R240, P1, R6, R229, 0x1 ;  /* 0x000000e506f07211 */ /* 0x000fe200078208ff */
[C---:B------:R-:W-:Y:S01]  /*0ba0*/  IMAD R5, R19.reuse, 0x10, R7 ;  /* 0x0000001013057824 */ /* 0x040fe200078e0207 */
[----:B------:R-:W-:Y:S01]  /*0bb0*/  LOP3.LUT R3, R10, R3, RZ, 0x3c, !PT ;  /* 0x000000030a037212 */ /* 0x000fe200078e3cff */
[----:B------:R-:W-:Y:S01]  /*0bc0*/  IMAD.MOV.U32 R66, RZ, RZ, -0x800000 ;  /* 0xff800000ff427424 */ /* 0x000fe200078e00ff */
[----:B------:R-:W-:Y:S01]  /*0bd0*/  LOP3.LUT R4, R8, 0x10, R36, 0x78, !PT ;  /* 0x0000001008047812 */ /* 0x000fe200078e7824 */
[----:B------:R-:W-:Y:S01]  /*0be0*/  CS2R R72, SRZ ;  /* 0x0000000000487805 */ /* 0x000fe2000001ff00 */
[----:B------:R-:W-:Y:S01]  /*0bf0*/  LEA R10, R16, R9, 0x1 ;  /* 0x00000009100a7211 */ /* 0x000fe200078e08ff */
[----:B------:R-:W-:Y:S01]  /*0c00*/  CS2R R74, SRZ ;  /* 0x00000000004a7805 */ /* 0x000fe2000001ff00 */
[----:B------:R-:W-:Y:S01]  /*0c10*/  LEA.HI.X.SX32 R241, R6, R17, 0x1, P1 ;  /* 0x0000001106f17211 */ /* 0x000fe200008f0eff */
[----:B------:R-:W-:Y:S01]  /*0c20*/  IMAD R6, R19, 0x10, R5 ;  /* 0x0000001013067824 */ /* 0x000fe200078e0205 */
[-C--:B------:R-:W-:Y:S01]  /*0c30*/  LEA R238, P1, R0, R229.reuse, 0x1 ;  /* 0x000000e500ee7211 */ /* 0x080fe200078208ff */
[----:B------:R-:W-:Y:S01]  /*0c40*/  IMAD R4, R11, 0x10, R4 ;  /* 0x000000100b047824 */ /* 0x000fe200078e0204 */
[----:B------:R-:W-:Y:S01]  /*0c50*/  LEA R236, P2, R7, R229, 0x1 ;  /* 0x000000e507ec7211 */ /* 0x000fe200078408ff */
[----:B------:R-:W-:Y:S01]  /*0c60*/  IMAD R11, R16, 0x2, R10 ;  /* 0x00000002100b7824 */ /* 0x000fe200078e020a */
[----:B------:R-:W-:Y:S01]  /*0c70*/  LEA.HI.X.SX32 R239, R0, R17, 0x1, P1 ;  /* 0x0000001100ef7211 */ /* 0x000fe200008f0eff */
[----:B------:R-:W-:Y:S01]  /*0c80*/  IMAD R8, R19, 0x10, R6 ;  /* 0x0000001013087824 */ /* 0x000fe200078e0206 */
[----:B------:R-:W-:Y:S01]  /*0c90*/  LEA R234, P1, R5, R229, 0x1 ;  /* 0x000000e505ea7211 */ /* 0x000fe200078208ff */
[----:B------:R-:W-:Y:S01]  /*0ca0*/  IMAD R12, R16, 0x2, R11 ;  /* 0x00000002100c7824 */ /* 0x000fe200078e020b */
[----:B------:R-:W-:Y:S01]  /*0cb0*/  LEA.HI.X.SX32 R237, R7, R17, 0x1, P2 ;  /* 0x0000001107ed7211 */ /* 0x000fe200010f0eff */
[----:B------:R-:W-:Y:S01]  /*0cc0*/  IMAD R0, R19, 0x10, R8 ;  /* 0x0000001013007824 */ /* 0x000fe200078e0208 */
[-C--:B------:R-:W-:Y:S01]  /*0cd0*/  LEA R232, P2, R6, R229.reuse, 0x1 ;  /* 0x000000e506e87211 */ /* 0x080fe200078408ff */
[----:B------:R-:W-:Y:S01]  /*0ce0*/  IMAD R7, R14, 0x110, RZ ;  /* 0x000001100e077824 */ /* 0x000fe200078e02ff */
[----:B------:R-:W-:Y:S01]  /*0cf0*/  LEA R13, R16, R12, 0x1 ;  /* 0x0000000c100d7211 */ /* 0x000fe200078e08ff */
[----:B------:R-:W-:Y:S01]  /*0d00*/  CS2R R80, SRZ ;  /* 0x0000000000507805 */ /* 0x000fe2000001ff00 */
[-C--:B------:R-:W-:Y:S01]  /*0d10*/  LEA R228, P4, R0, R229.reuse, 0x1 ;  /* 0x000000e500e47211 */ /* 0x080fe200078808ff */
[----:B------:R-:W-:Y:S01]  /*0d20*/  CS2R R82, SRZ ;  /* 0x0000000000527805 */ /* 0x000fe2000001ff00 */
[----:B------:R-:W-:Y:S01]  /*0d30*/  LEA R230, P3, R8, R229, 0x1 ;  /* 0x000000e508e67211 */ /* 0x000fe200078608ff */
[----:B------:R-:W-:Y:S01]  /*0d40*/  UMOV UR4, URZ ;  /* 0x0000003f00047c82 */ /* 0x000fe20008000000 */
[-C--:B------:R-:W-:Y:S01]  /*0d50*/  LEA.HI.X.SX32 R235, R5, R17.reuse, 0x1, P1 ;  /* 0x0000001105eb7211 */ /* 0x080fe200008f0eff */
[----:B------:R-:W-:Y:S01]  /*0d60*/  UMOV UR5, URZ ;  /* 0x0000003f00057c82 */ /* 0x000fe20008000000 */
[----:B------:R-:W-:Y:S01]  /*0d70*/  LEA.HI.X.SX32 R229, R0, R17, 0x1, P4 ;  /* 0x0000001100e57211 */ /* 0x000fe200020f0eff */
[----:B------:R-:W-:Y:S01]  /*0d80*/  IMAD R0, R16, 0x2, R13 ;  /* 0x0000000210007824 */ /* 0x000fe200078e020d */
[----:B------:R-:W-:-:S02]  /*0d90*/  LEA R224, P1, R10, R212, 0x1 ;  /* 0x000000d40ae07211 */ /* 0x000fc400078208ff */
[CC--:B------:R-:W-:Y:S01]  /*0da0*/  LEA R226, P0, R9.reuse, R212.reuse, 0x1 ;  /* 0x000000d409e27211 */ /* 0x0c0fe200078008ff */
[----:B------:R-:W-:Y:S01]  /*0db0*/  IMAD R5, R16, 0x2, R0 ;  /* 0x0000000210057824 */ /* 0x000fe200078e0200 */
[----:B------:R-:W-:Y:S01]  /*0dc0*/  LEA.HI.X.SX32 R225, R10, R15, 0x1, P1 ;  /* 0x0000000f0ae17211 */ /* 0x000fe200008f0eff */
[----:B------:R-:W-:Y:S01]  /*0dd0*/  IMAD.MOV.U32 R10, RZ, RZ, 0x3f800000 ;  /* 0x3f800000ff0a7424 */ /* 0x000fe200078e00ff */
[----:B------:R-:W-:Y:S02]  /*0de0*/  LEA R216, P1, R0, R212, 0x1 ;  /* 0x000000d400d87211 */ /* 0x000fe400078208ff */
[----:B------:R-:W-:Y:S01]  /*0df0*/  LEA.HI.X.SX32 R233, R6, R17, 0x1, P2 ;  /* 0x0000001106e97211 */ /* 0x000fe200010f0eff */
[----:B------:R-:W-:Y:S01]  /*0e00*/  IMAD R6, R16, 0x2, R5 ;  /* 0x0000000210067824 */ /* 0x000fe200078e0205 */
[-C--:B------:R-:W-:Y:S02]  /*0e10*/  LEA.HI.X.SX32 R217, R0, R15.reuse, 0x1, P1 ;  /* 0x0000000f00d97211 */ /* 0x080fe400008f0eff */
[----:B------:R-:W-:Y:S01]  /*0e20*/  LEA.HI.X.SX32 R227, R9, R15, 0x1, P0 ;  /* 0x0000000f09e37211 */ /* 0x000fe200000f0eff */
[----:B------:R-:W-:Y:S01]  /*0e30*/  IMAD.MOV.U32 R9, RZ, RZ, 0x3f800000 ;  /* 0x3f800000ff097424 */ /* 0x000fe200078e00ff */
[----:B------:R-:W-:-:S02]  /*0e40*/  SHF.R.S32.HI R0, RZ, 0x6, R38 ;  /* 0x00000006ff007819 */ /* 0x000fc40000011426 */
[CC--:B------:R-:W-:Y:S02]  /*0e50*/  LEA R222, P0, R11.reuse, R212.reuse, 0x1 ;  /* 0x000000d40bde7211 */ /* 0x0c0fe400078008ff */
[----:B------:R-:W-:Y:S02]  /*0e60*/  LEA R220, P2, R12, R212, 0x1 ;  /* 0x000000d40cdc7211 */ /* 0x000fe400078408ff */
[----:B------:R-:W-:Y:S02]  /*0e70*/  SGXT R0, R0, 0x1 ;  /* 0x000000010000781a */ /* 0x000fe40000000200 */
[-C--:B------:R-:W-:Y:S01]  /*0e80*/  LEA.HI.X.SX32 R223, R11, R15.reuse, 0x1, P0 ;  /* 0x0000000f0bdf7211 */ /* 0x080fe200000f0eff */
[----:B------:R-:W-:Y:S01]  /*0e90*/  IMAD.MOV.U32 R11, RZ, RZ, 0x3f800000 ;  /* 0x3f800000ff0b7424 */ /* 0x000fe200078e00ff */
[----:B------:R-:W-:Y:S02]  /*0ea0*/  LEA.HI.X.SX32 R221, R12, R15, 0x1, P2 ;  /* 0x0000000f0cdd7211 */ /* 0x000fe400010f0eff */
[----:B------:R-:W-:-:S02]  /*0eb0*/  LEA.HI.X.SX32 R231, R8, R17, 0x1, P3 ;  /* 0x0000001108e77211 */ /* 0x000fc400018f0eff */
[-C--:B------:R-:W-:Y:S02]  /*0ec0*/  LEA R218, P0, R13, R212.reuse, 0x1 ;  /* 0x000000d40dda7211 */ /* 0x080fe400078008ff */
[-C--:B------:R-:W-:Y:S02]  /*0ed0*/  LEA R214, P2, R5, R212.reuse, 0x1 ;  /* 0x000000d405d67211 */ /* 0x080fe400078408ff */
[----:B------:R-:W-:Y:S02]  /*0ee0*/  LEA R212, P3, R6, R212, 0x1 ;  /* 0x000000d406d47211 */ /* 0x000fe400078608ff */
[----:B------:R-:W-:Y:S02]  /*0ef0*/  LOP3.LUT R0, R0, 0x90, RZ, 0xc0, !PT ;  /* 0x0000009000007812 */ /* 0x000fe400078ec0ff */
[----:B------:R-:W-:Y:S02]  /*0f00*/  LOP3.LUT R7, R7, 0x30, R36, 0x78, !PT ;  /* 0x0000003007077812 */ /* 0x000fe400078e7824 */
[-C--:B------:R-:W-:Y:S01]  /*0f10*/  LEA.HI.X.SX32 R215, R5, R15.reuse, 0x1, P2 ;  /* 0x0000000f05d77211 */ /* 0x080fe200010f0eff */
[----:B------:R-:W-:Y:S01]  /*0f20*/  IMAD.MOV.U32 R5, RZ, RZ, RZ ;  /* 0x000000ffff057224 */ /* 0x000fe200078e00ff */
[-C--:B------:R-:W-:Y:S01]  /*0f30*/  LEA.HI.X.SX32 R213, R6, R15.reuse, 0x1, P3 ;  /* 0x0000000f06d57211 */ /* 0x080fe200018f0eff */
[----:B------:R-:W-:Y:S01]  /*0f40*/  IMAD.MOV.U32 R6, RZ, RZ, RZ ;  /* 0x000000ffff067224 */ /* 0x000fe200078e00ff */
[----:B------:R-:W-:-:S02]  /*0f50*/  LEA.HI.X.SX32 R219, R13, R15, 0x1, P0 ;  /* 0x0000000f0ddb7211 */ /* 0x000fc400000f0eff */
[----:B------:R-:W-:Y:S02]  /*0f60*/  MOV R12, 0x3f800000 ;  /* 0x3f800000000c7802 */ /* 0x000fe40000000f00 */
[----:B------:R-:W-:Y:S02]  /*0f70*/  MOV R79, 0xff800000 ;  /* 0xff800000004f7802 */ /* 0x000fe40000000f00 */
[----:B------:R-:W-:Y:S02]  /*0f80*/  LOP3.LUT R8, R0, 0x17e, R36, 0x78, !PT ;  /* 0x0000017e00087812 */ /* 0x000fe400078e7824 */
[C---:B------:R-:W-:Y:S02]  /*0f90*/  LOP3.LUT R244, R2.reuse, 0x88, RZ, 0xfc, !PT ;  /* 0x0000008802f47812 */ /* 0x040fe400078efcff */
[C---:B------:R-:W-:Y:S02]  /*0fa0*/  LOP3.LUT R211, R2.reuse, 0x80, RZ, 0xfc, !PT ;  /* 0x0000008002d37812 */ /* 0x040fe400078efcff */
[----:B------:R-:W-:-:S02]  /*0fb0*/  LOP3.LUT R245, R2, 0x8, RZ, 0xfc, !PT ;  /* 0x0000000802f57812 */ /* 0x000fc400078efcff */
[C---:B------:R-:W-:Y:S02]  /*0fc0*/  LOP3.LUT R249, R3.reuse, 0x20, RZ, 0x3c, !PT ;  /* 0x0000002003f97812 */ /* 0x040fe400078e3cff */
[C---:B------:R-:W-:Y:S02]  /*0fd0*/  LOP3.LUT R248, R3.reuse, 0x40, RZ, 0x3c, !PT ;  /* 0x0000004003f87812 */ /* 0x040fe400078e3cff */
[----:B------:R-:W-:Y:S02]  /*0fe0*/  LOP3.LUT R247, R3, 0x60, RZ, 0x3c, !PT ;  /* 0x0000006003f77812 */ /* 0x000fe400078e3cff */
[----:B------:R-:W-:Y:S02]  /*0ff0*/  LOP3.LUT R246, R7, 0x40, RZ, 0x3c, !PT ;  /* 0x0000004007f67812 */ /* 0x000fe400078e3cff */
.L_x_1:
[----:B------:R-:W-:-:S04]  /*1000*/  IMAD.WIDE R14, R6, 0x2, R242 ;  /* 0x00000002060e7825 */ /* 0x000fc800078e02f2 */
[C---:B------:R-:W-:Y:S02]  /*1010*/  IMAD.WIDE R20, R6.reuse, 0x2, R236 ;  /* 0x0000000206147825 */ /* 0x040fe400078e02ec */
[----:B------:R-:W2:Y:S02]  /*1020*/  LDG.E.U16 R15, [R14.64] ;  /* 0x000000060e0f7981 */ /* 0x000ea4000c1e1500 */
[C---:B------:R-:W-:Y:S02]  /*1030*/  IMAD.WIDE R24, R6.reuse, 0x2, R234 ;  /* 0x0000000206187825 */ /* 0x040fe400078e02ea */
[----:B------:R-:W3:Y:S02]  /*1040*/  LDG.E.U16 R21, [R20.64] ;  /* 0x0000000614157981 */ /* 0x000ee4000c1e1500 */
[C---:B------:R-:W-:Y:S02]  /*1050*/  IMAD.WIDE R26, R6.reuse, 0x2, R232 ;  /* 0x00000002061a7825 */ /* 0x040fe400078e02e8 */
[----:B------:R-:W4:Y:S02]  /*1060*/  LDG.E.U16 R25, [R24.64] ;  /* 0x0000000618197981 */ /* 0x000f24000c1e1500 */
[----:B------:R-:W-:-:S02]  /*1070*/  IMAD.WIDE R28, R6, 0x2, R230 ;  /* 0x00000002061c7825 */ /* 0x000fc400078e02e6 */
[----:B------:R-:W5:Y:S02]  /*1080*/  LDG.E.U16 R27, [R26.64] ;  /* 0x000000061a1b7981 */ /* 0x000f64000c1e1500 */
[C---:B------:R-:W-:Y:S02]  /*1090*/  IMAD.WIDE R30, R6.reuse, 0x2, R228 ;  /* 0x00000002061e7825 */ /* 0x040fe400078e02e4 */
[----:B------:R-:W5:Y:S02]  /*10a0*/  LDG.E.U16 R29, [R28.64] ;  /* 0x000000061c1d7981 */ /* 0x000f64000c1e1500 */
[C---:B------:R-:W-:Y:S02]  /*10b0*/  IMAD.WIDE R16, R6.reuse, 0x2, R240 ;  /* 0x0000000206107825 */ /* 0x040fe400078e02f0 */
[----:B------:R-:W5:Y:S02]  /*10c0*/  LDG.E.U16 R31, [R30.64] ;  /* 0x000000061e1f7981 */ /* 0x000f64000c1e1500 */
[----:B------:R-:W-:-:S02]  /*10d0*/  IMAD.WIDE R18, R6, 0x2, R238 ;  /* 0x0000000206127825 */ /* 0x000fc400078e02ee */
[----:B------:R-:W5:Y:S04]  /*10e0*/  LDG.E.U16 R13, [R16.64] ;  /* 0x00000006100d7981 */ /* 0x000f68000c1e1500 */
[----:B------:R-:W5:Y:S04]  /*10f0*/  LDG.E.U16 R23, [R18.64] ;  /* 0x0000000612177981 */ /* 0x000f68000c1e1500 */
[----:B------:R-:W-:Y:S01]  /*1100*/  BAR.SYNC.DEFER_BLOCKING 0x0 ;  /* 0x0000000000007b1d */ /* 0x000fe20000010000 */
[----:B------:R-:W-:-:S05]  /*1110*/  LEA R128, P0, R252, UR4, 0x1 ;  /* 0x00000004fc807c11 */ /* 0x000fca000f8008ff */
[----:B------:R-:W-:Y:S01]  /*1120*/  IMAD.X R76, RZ, RZ, UR5, P0 ;  /* 0x00000005ff4c7e24 */ /* 0x000fe200080e06ff */
[----:B------:R-:W-:-:S04]  /*1130*/  IADD3 R0, P6, R128, 0x11, RZ ;  /* 0x0000001180007810 */ /* 0x000fc80007fde0ff */
[----:B------:R-:W-:Y:S01]  /*1140*/  ISETP.GT.U32.AND P4, PT, R0, R2, PT ;  /* 0x000000020000720c */ /* 0x000fe20003f84070 */
[----:B--2---:R-:W-:Y:S04]  /*1150*/  STS.U16 [R8+0x2000], R15 ;  /* 0x0020000f08007388 */ /* 0x004fe80000000400 */
[----:B---3--:R-:W-:Y:S04]  /*1160*/  STS.U16 [R8+0x2600], R21 ;  /* 0x0026001508007388 */ /* 0x008fe80000000400 */
[----:B----4-:R-:W-:Y:S04]  /*1170*/  STS.U16 [R8+0x2800], R25 ;  /* 0x0028001908007388 */ /* 0x010fe80000000400 */
[----:B-----5:R-:W-:Y:S04]  /*1180*/  STS.U16 [R8+0x2a00], R27 ;  /* 0x002a001b08007388 */ /* 0x020fe80000000400 */
[----:B------:R-:W-:Y:S04]  /*1190*/  STS.U16 [R8+0x2c00], R29 ;  /* 0x002c001d08007388 */ /* 0x000fe80000000400 */
[----:B------:R-:W-:Y:S04]  /*11a0*/  STS.U16 [R8+0x2e00], R31 ;  /* 0x002e001f08007388 */ /* 0x000fe80000000400 */
[----:B------:R0:W-:Y:S04]  /*11b0*/  STS.U16 [R8+0x2200], R13 ;  /* 0x0022000d08007388 */ /* 0x0001e80000000400 */
[----:B------:R-:W-:Y:S04]  /*11c0*/  STS.U16 [R8+0x2400], R23 ;  /* 0x0024001708007388 */ /* 0x000fe80000000400 */
[----:B------:R-:W-:Y:S06]  /*11d0*/  BAR.SYNC.DEFER_BLOCKING 0x0 ;  /* 0x0000000000007b1d */ /* 0x000fec0000010000 */
[----:B------:R-:W-:Y:S04]  /*11e0*/  LDSM.16.MT88.4 R16, [R210] ;  /* 0x00000000d210783b */ /* 0x000fe80000004200 */
[----:B------:R-:W1:Y:S04]  /*11f0*/  LDSM.16.M88.4 R100, [R4+0x2200] ;  /* 0x002200000464783b */ /* 0x000e680000000200 */
[----:B------:R-:W2:Y:S04]  /*1200*/  LDSM.16.MT88.4 R156, [R210+0x100] ;  /* 0x00010000d29c783b */ /* 0x000ea80000004200 */
[----:B------:R-:W3:Y:S01]  /*1210*/  LDSM.16.M88.4 R52, [R4+0x2400] ;  /* 0x002400000434783b */ /* 0x000ee20000000200 */
[----:B0-----:R-:W-:-:S03]  /*1220*/  IADD3 R13, P2, R128, 0x10, RZ ;  /* 0x00000010800d7810 */ /* 0x001fc60007f5e0ff */
[----:B------:R-:W0:Y:S01]  /*1230*/  LDSM.16.M88.4 R152, [R4+0x2600] ;  /* 0x002600000498783b */ /* 0x000e220000000200 */
[C---:B------:R-:W-:Y:S01]  /*1240*/  ISETP.GT.U32.AND P5, PT, R13.reuse, R2, PT ;  /* 0x000000020d00720c */ /* 0x040fe20003fa4070 */
[----:B------:R-:W-:Y:S01]  /*1250*/  IMAD.X R14, RZ, RZ, R76, P2 ;  /* 0x000000ffff0e7224 */ /* 0x000fe200010e064c */
[C---:B------:R-:W-:Y:S01]  /*1260*/  ISETP.GT.U32.AND P1, PT, R13.reuse, R245, PT ;  /* 0x000000f50d00720c */ /* 0x040fe20003f24070 */
[----:B------:R-:W4:Y:S04]  /*1270*/  LDSM.16.M88.4 R120, [R4+0x2800] ;  /* 0x002800000478783b */ /* 0x000f280000000200 */
[----:B------:R-:W-:Y:S01]  /*1280*/  LDSM.16.M88.4 R48, [R4+0x2a00] ;  /* 0x002a00000430783b */ /* 0x000fe20000000200 */
[-C--:B-1----:R-:W-:Y:S08]  /*1290*/  HMMA.16816.F32.BF16 R36, R16, R100.reuse, RZ ;  /* 0x000000641024723c */ /* 0x082ff000000418ff */
[----:B--2---:R-:W-:Y:S08]  /*12a0*/  HMMA.16816.F32.BF16 R32, R156, R100, RZ ;  /* 0x000000649c20723c */ /* 0x004ff000000418ff */
[----:B------:R-:W-:Y:S01]  /*12b0*/  HMMA.16816.F32.BF16 R56, R16, R102, RZ ;  /* 0x000000661038723c */ /* 0x000fe200000418ff */
[----:B------:R-:W-:-:S07]  /*12c0*/  ISETP.GT.U32.AND P0, PT, R13, R211, PT ;  /* 0x000000d30d00720c */ /* 0x000fce0003f04070 */
[----:B------:R-:W-:Y:S01]  /*12d0*/  HMMA.16816.F32.BF16 R100, R156, R102, RZ ;  /* 0x000000669c64723c */ /* 0x000fe200000418ff */
[----:B------:R-:W-:Y:S01]  /*12e0*/  FMUL R20, R36, c[0x0][0x188] ;  /* 0x0000620024147a20 */ /* 0x000fe20000400000 */
[----:B------:R-:W-:Y:S01]  /*12f0*/  ISETP.GT.U32.AND.EX P5, PT, R14, RZ, PT, P5 ;  /* 0x000000ff0e00720c */ /* 0x000fe20003fa4150 */
[----:B------:R-:W-:Y:S01]  /*1300*/  FMUL R38, R38, c[0x0][0x188] ;  /* 0x0000620026267a20 */ /* 0x000fe20000400000 */
[----:B------:R-:W-:Y:S01]  /*1310*/  ISETP.GT.U32.AND P3, PT, R13, R244, PT ;  /* 0x000000f40d00720c */ /* 0x000fe20003f64070 */
[----:B------:R-:W-:Y:S01]  /*1320*/  IMAD.X R13, RZ, RZ, R76, P6 ;  /* 0x000000ffff0d7224 */ /* 0x000fe200030e064c */
[----:B------:R-:W-:Y:S02]  /*1330*/  ISETP.GT.U32.AND.EX P1, PT, R14, RZ, PT, P1 ;  /* 0x000000ff0e00720c */ /* 0x000fe40003f24110 */
[----:B------:R-:W-:Y:S01]  /*1340*/  FMUL R32, R32, c[0x0][0x188] ;  /* 0x0000620020207a20 */ /* 0x000fe20000400000 */
[----:B------:R-:W-:Y:S02]  /*1350*/  ISETP.GT.U32.AND.EX P0, PT, R14, RZ, PT, P0 ;  /* 0x000000ff0e00720c */ /* 0x000fe40003f04100 */
[----:B------:R-:W-:-:S02]  /*1360*/  ISETP.GT.U32.AND P2, PT, R0, R245, PT ;  /* 0x000000f50000720c */ /* 0x000fc40003f44070 */
[----:B------:R-:W-:Y:S01]  /*1370*/  FSEL R20, R20, -INF , !P5 ;  /* 0xff80000014147808 */ /* 0x000fe20006800000 */
[----:B------:R-:W-:Y:S01]  /*1380*/  FMUL R34, R34, c[0x0][0x188] ;  /* 0x0000620022227a20 */ /* 0x000fe20000400000 */
[----:B------:R-:W-:Y:S01]  /*1390*/  ISETP.GT.U32.AND P5, PT, R0, R211, PT ;  /* 0x000000d30000720c */ /* 0x000fe20003fa4070 */
[-C--:B---3--:R-:W-:Y:S01]  /*13a0*/  HMMA.16816.F32.BF16 R24, R16, R52.reuse, RZ ;  /* 0x000000341018723c */ /* 0x088fe200000418ff */
[----:B------:R-:W-:Y:S01]  /*13b0*/  FSEL R97, R38, -INF , !P1 ;  /* 0xff80000026617808 */ /* 0x000fe20004800000 */
[----:B------:R-:W-:Y:S01]  /*13c0*/  FMUL R23, R37, c[0x0][0x188] ;  /* 0x0000620025177a20 */ /* 0x000fe20000400000 */
[----:B------:R-:W-:Y:S01]  /*13d0*/  ISETP.GT.U32.AND P1, PT, R0, R244, PT ;  /* 0x000000f40000720c */ /* 0x000fe20003f24070 */
[----:B------:R-:W-:Y:S01]  /*13e0*/  FMUL R39, R39, c[0x0][0x188] ;  /* 0x0000620027277a20 */ /* 0x000fe20000400000 */
[----:B------:R-:W-:Y:S01]  /*13f0*/  ISETP.GT.U32.AND.EX P3, PT, R14, RZ, PT, P3 ;  /* 0x000000ff0e00720c */ /* 0x000fe20003f64130 */
[----:B------:R-:W-:Y:S01]  /*1400*/  FMUL R33, R33, c[0x0][0x188] ;  /* 0x0000620021217a20 */ /* 0x000fe20000400000 */
[----:B------:R-:W-:Y:S01]  /*1410*/  FSEL R71, R32, -INF , !P0 ;  /* 0xff80000020477808 */ /* 0x000fe20004000000 */
[----:B------:R-:W-:Y:S01]  /*1420*/  HMMA.16816.F32.BF16 R28, R156, R52, RZ ;  /* 0x000000349c1c723c */ /* 0x000fe200000418ff */
[----:B------:R-:W-:-:S02]  /*1430*/  IADD3 R0, P0, R128, 0x18, RZ ;  /* 0x0000001880007810 */ /* 0x000fc40007f1e0ff */
[C---:B------:R-:W-:Y:S02]  /*1440*/  ISETP.GT.U32.AND.EX P4, PT, R13.reuse, RZ, PT, P4 ;  /* 0x000000ff0d00720c */ /* 0x040fe40003f84140 */
[C---:B------:R-:W-:Y:S02]  /*1450*/  ISETP.GT.U32.AND.EX P2, PT, R13.reuse, RZ, PT, P2 ;  /* 0x000000ff0d00720c */ /* 0x040fe40003f44120 */
[C---:B------:R-:W-:Y:S02]  /*1460*/  ISETP.GT.U32.AND.EX P5, PT, R13.reuse, RZ, PT, P5 ;  /* 0x000000ff0d00720c */ /* 0x040fe40003fa4150 */
[----:B------:R-:W-:Y:S02]  /*1470*/  FSEL R60, R34, -INF , !P3 ;  /* 0xff800000223c7808 */ /* 0x000fe40005800000 */
[----:B------:R-:W-:Y:S02]  /*1480*/  ISETP.GT.U32.AND.EX P1, PT, R13, RZ, PT, P1 ;  /* 0x000000ff0d00720c */ /* 0x000fe40003f24110 */
[----:B------:R-:W-:-:S02]  /*1490*/  ISETP.GT.U32.AND P6, PT, R0, R2, PT ;  /* 0x000000020000720c */ /* 0x000fc40003fc4070 */
[C---:B------:R-:W-:Y:S02]  /*14a0*/  ISETP.GT.U32.AND P3, PT, R0.reuse, R245, PT ;  /* 0x000000f50000720c */ /* 0x040fe40003f64070 */
[----:B------:R-:W-:Y:S02]  /*14b0*/  FSEL R23, R23, -INF , !P4 ;  /* 0xff80000017177808 */ /* 0x000fe40006000000 */
[----:B------:R-:W-:Y:S02]  /*14c0*/  FSEL R132, R39, -INF , !P2 ;  /* 0xff80000027847808 */ /* 0x000fe40005000000 */
[----:B------:R-:W-:Y:S01]  /*14d0*/  IADD3.X R13, RZ, R76, RZ, P0, !PT ;  /* 0x0000004cff0d7210 */ /* 0x000fe200007fe4ff */
[----:B------:R-:W-:Y:S01]  /*14e0*/  FMUL R64, R35, c[0x0][0x188] ;  /* 0x0000620023407a20 */ /* 0x000fe20000400000 */
[----:B------:R-:W-:Y:S01]  /*14f0*/  ISETP.GT.U32.AND P4, PT, R0, R211, PT ;  /* 0x000000d30000720c */ /* 0x000fe20003f84070 */
[----:B------:R-:W-:Y:S01]  /*1500*/  FMUL R15, R56, c[0x0][0x188] ;  /* 0x00006200380f7a20 */ /* 0x000fe20000400000 */
[----:B------:R-:W-:Y:S01]  /*1510*/  ISETP.GT.U32.AND P2, PT, R0, R244, PT ;  /* 0x000000f40000720c */ /* 0x000fe20003f44070 */
[----:B------:R-:W-:Y:S01]  /*1520*/  FMUL R58, R58, c[0x0][0x188] ;  /* 0x000062003a3a7a20 */ /* 0x000fe20000400000 */
[----:B------:R-:W-:Y:S01]  /*1530*/  FSEL R78, R33, -INF , !P5 ;  /* 0xff800000214e7808 */ /* 0x000fe20006800000 */
[----:B------:R-:W-:Y:S01]  /*1540*/  FMUL R69, R100, c[0x0][0x188] ;  /* 0x0000620064457a20 */ /* 0x000fe20000400000 */
[----:B------:R-:W-:Y:S01]  /*1550*/  IADD3 R0, P5, R128, 0x19, RZ ;  /* 0x0000001980007810 */ /* 0x000fe20007fbe0ff */
[----:B------:R-:W-:Y:S01]  /*1560*/  FMUL R77, R102, c[0x0][0x188] ;  /* 0x00006200664d7a20 */ /* 0x000fe20000400000 */
[C---:B------:R-:W-:Y:S01]  /*1570*/  ISETP.GT.U32.AND.EX P6, PT, R13.reuse, RZ, PT, P6 ;  /* 0x000000ff0d00720c */ /* 0x040fe20003fc4160 */
[-C--:B------:R-:W-:Y:S01]  /*1580*/  HMMA.16816.F32.BF16 R44, R16, R54.reuse, RZ ;  /* 0x00000036102c723c */ /* 0x080fe200000418ff */
[----:B------:R-:W-:Y:S01]  /*1590*/  ISETP.GT.U32.AND.EX P3, PT, R13, RZ, PT, P3 ;  /* 0x000000ff0d00720c */ /* 0x000fe20003f64130 */
[----:B------:R-:W-:Y:S01]  /*15a0*/  FMUL R21, R57, c[0x0][0x188] ;  /* 0x0000620039157a20 */ /* 0x000fe20000400000 */
[----:B------:R-:W-:Y:S01]  /*15b0*/  ISETP.GT.U32.AND.EX P4, PT, R13, RZ, PT, P4 ;  /* 0x000000ff0d00720c */ /* 0x000fe20003f84140 */
[----:B------:R-:W-:Y:S01]  /*15c0*/  FMUL R95, R59, c[0x0][0x188] ;  /* 0x000062003b5f7a20 */ /* 0x000fe20000400000 */
[----:B------:R-:W-:Y:S01]  /*15d0*/  ISETP.GT.U32.AND.EX P2, PT, R13, RZ, PT, P2 ;  /* 0x000000ff0d00720c */ /* 0x000fe20003f44120 */
[--C-:B------:R-:W-:Y:S01]  /*15e0*/  IMAD.X R13, RZ, RZ, R76.reuse, P5 ;  /* 0x000000ffff0d7224 */ /* 0x100fe200028e064c */
[----:B------:R-:W-:Y:S01]  /*15f0*/  ISETP.GT.U32.AND P0, PT, R0, R2, PT ;  /* 0x000000020000720c */ /* 0x000fe20003f04070 */
[----:B------:R-:W-:Y:S01]  /*1600*/  FMUL R70, R101, c[0x0][0x188] ;  /* 0x0000620065467a20 */ /* 0x000fe20000400000 */
[----:B------:R-:W-:Y:S01]  /*1610*/  FSEL R64, R64, -INF , !P1 ;  /* 0xff80000040407808 */ /* 0x000fe20004800000 */
[----:B------:R-:W-:Y:S01]  /*1620*/  FMUL R94, R103, c[0x0][0x188] ;  /* 0x00006200675e7a20 */ /* 0x000fe20000400000 */
[----:B------:R-:W-:Y:S01]  /*1630*/  FSEL R15, R15, -INF , !P6 ;  /* 0xff8000000f0f7808 */ /* 0x000fe20007000000 */
[----:B------:R-:W-:Y:S01]  /*1640*/  FMUL R14, R24, c[0x0][0x188] ;  /* 0x00006200180e7a20 */ /* 0x000fe20000400000 */
[----:B------:R-:W-:Y:S01]  /*1650*/  FSEL R96, R58, -INF , !P3 ;  /* 0xff8000003a607808 */ /* 0x000fe20005800000 */
[----:B------:R-:W-:Y:S01]  /*1660*/  FMUL R28, R28, c[0x0][0x188] ;  /* 0x000062001c1c7a20 */ /* 0x000fe20000400000 */
[----:B------:R-:W-:Y:S01]  /*1670*/  ISETP.GT.U32.AND P1, PT, R0, R245, PT ;  /* 0x000000f50000720c */ /* 0x000fe20003f24070 */
[----:B------:R-:W-:Y:S01]  /*1680*/  FMUL R30, R30, c[0x0][0x188] ;  /* 0x000062001e1e7a20 */ /* 0x000fe20000400000 */
[C---:B------:R-:W-:Y:S01]  /*1690*/  ISETP.GT.U32.AND P6, PT, R0.reuse, R211, PT ;  /* 0x000000d30000720c */ /* 0x040fe20003fc4070 */
[----:B------:R-:W-:Y:S01]  /*16a0*/  HMMA.16816.F32.BF16 R52, R156, R54, RZ ;  /* 0x000000369c34723c */ /* 0x000fe200000418ff */
[----:B------:R-:W-:Y:S01]  /*16b0*/  ISETP.GT.U32.AND P3, PT, R0, R244, PT ;  /* 0x000000f40000720c */ /* 0x000fe20003f64070 */
[----:B------:R-:W-:Y:S01]  /*16c0*/  FMUL R131, R25, c[0x0][0x188] ;  /* 0x0000620019837a20 */ /* 0x000fe20000400000 */
[----:B------:R-:W-:Y:S01]  /*16d0*/  FSEL R69, R69, -INF , !P4 ;  /* 0xff80000045457808 */ /* 0x000fe20006000000 */
[----:B------:R-:W-:Y:S01]  /*16e0*/  FMUL R134, R27, c[0x0][0x188] ;  /* 0x000062001b867a20 */ /* 0x000fe20000400000 */
[----:B------:R-:W-:Y:S01]  /*16f0*/  IADD3 R0, P4, R128, 0x20, RZ ;  /* 0x0000002080007810 */ /* 0x000fe20007f9e0ff */
[----:B------:R-:W-:Y:S01]  /*1700*/  FMUL R44, R44, c[0x0][0x188] ;  /* 0x000062002c2c7a20 */ /* 0x000fe20000400000 */
[----:B------:R-:W-:Y:S01]  /*1710*/  ISETP.GT.U32.AND.EX P0, PT, R13, RZ, PT, P0 ;  /* 0x000000ff0d00720c */ /* 0x000fe20003f04100 */
[----:B------:R-:W-:Y:S01]  /*1720*/  FMUL R46, R46, c[0x0][0x188] ;  /* 0x000062002e2e7a20 */ /* 0x000fe20000400000 */
[----:B------:R-:W-:Y:S01]  /*1730*/  FSEL R77, R77, -INF , !P2 ;  /* 0xff8000004d4d7808 */ /* 0x000fe20005000000 */
[----:B------:R-:W-:Y:S01]  /*1740*/  IMAD.X R62, RZ, RZ, R76, P4 ;  /* 0x000000ffff3e7224 */ /* 0x000fe200020e064c */
[----:B------:R-:W-:Y:S01]  /*1750*/  ISETP.GT.U32.AND.EX P1, PT, R13, RZ, PT, P1 ;  /* 0x000000ff0d00720c */ /* 0x000fe20003f24110 */
[----:B------:R-:W-:Y:S01]  /*1760*/  FMUL R172, R45, c[0x0][0x188] ;  /* 0x000062002dac7a20 */ /* 0x000fe20000400000 */
[C---:B------:R-:W-:Y:S01]  /*1770*/  ISETP.GT.U32.AND P2, PT, R0.reuse, R2, PT ;  /* 0x000000020000720c */ /* 0x040fe20003f44070 */
[----:B------:R-:W-:Y:S01]  /*1780*/  FMUL R160, R47, c[0x0][0x188] ;  /* 0x000062002fa07a20 */ /* 0x000fe20000400000 */
[C---:B------:R-:W-:Y:S01]  /*1790*/  ISETP.GT.U32.AND P5, PT, R0.reuse, R245, PT ;  /* 0x000000f50000720c */ /* 0x040fe20003fa4070 */
[----:B------:R-:W-:Y:S01]  /*17a0*/  FMUL R29, R29, c[0x0][0x188] ;  /* 0x000062001d1d7a20 */ /* 0x000fe20000400000 */
[----:B------:R-:W-:Y:S01]  /*17b0*/  ISETP.GT.U32.AND.EX P6, PT, R13, RZ, PT, P6 ;  /* 0x000000ff0d00720c */ /* 0x000fe20003fc4160 */
[----:B0-----:R-:W-:Y:S01]  /*17c0*/  HMMA.16816.F32.BF16 R40, R16, R152, RZ ;  /* 0x000000981028723c */ /* 0x001fe200000418ff */
[----:B------:R-:W-:Y:S01]  /*17d0*/  FSEL R21, R21, -INF , !P0 ;  /* 0xff80000015157808 */ /* 0x000fe20004000000 */
[----:B------:R-:W0:Y:S01]  /*17e0*/  LDSM.16.M88.4 R56, [R4+0x2000] ;  /* 0x002000000438783b */ /* 0x000e220000000200 */
[----:B------:R-:W-:-:S02]  /*17f0*/  ISETP.GT.U32.AND P0, PT, R0, R211, PT ;  /* 0x000000d30000720c */ /* 0x000fc40003f04070 */
[----:B------:R-:W-:Y:S01]  /*1800*/  ISETP.GT.U32.AND.EX P3, PT, R13, RZ, PT, P3 ;  /* 0x000000ff0d00720c */ /* 0x000fe20003f64130 */
[----:B------:R-:W-:Y:S01]  /*1810*/  FMUL R13, R26, c[0x0][0x188] ;  /* 0x000062001a0d7a20 */ /* 0x000fe20000400000 */
[----:B------:R-:W-:Y:S01]  /*1820*/  FSEL R95, R95, -INF , !P1 ;  /* 0xff8000005f5f7808 */ /* 0x000fe20004800000 */
[----:B------:R-:W-:Y:S01]  /*1830*/  FMUL R92, R31, c[0x0][0x188] ;  /* 0x000062001f5c7a20 */ /* 0x000fe20000400000 */
[----:B------:R-:W-:Y:S01]  /*1840*/  ISETP.GT.U32.AND P1, PT, R0, R244, PT ;  /* 0x000000f40000720c */ /* 0x000fe20003f24070 */
[----:B------:R-:W-:Y:S01]  /*1850*/  HMMA.16816.F32.BF16 R124, R16, R154, RZ ;  /* 0x0000009a107c723c */ /* 0x000fe200000418ff */
[----:B------:R-:W-:Y:S01]  /*1860*/  FSEL R70, R70, -INF , !P6 ;  /* 0xff80000046467808 */ /* 0x000fe20007000000 */
[----:B------:R-:W1:Y:S01]  /*1870*/  LDSM.16.M88.4 R32, [R4+0x2c00] ;  /* 0x002c00000420783b */ /* 0x000e620000000200 */
[C---:B------:R-:W-:Y:S02]  /*1880*/  ISETP.GT.U32.AND.EX P2, PT, R62.reuse, RZ, PT, P2 ;  /* 0x000000ff3e00720c */ /* 0x040fe40003f44120 */
[----:B------:R-:W-:Y:S01]  /*1890*/  ISETP.GT.U32.AND.EX P5, PT, R62, RZ, PT, P5 ;  /* 0x000000ff3e00720c */ /* 0x000fe20003fa4150 */
[----:B------:R-:W2:Y:S01]  /*18a0*/  LDSM.16.M88.4 R36, [R4+0x2e00] ;  /* 0x002e00000424783b */ /* 0x000ea20000000200 */
[----:B------:R-:W-:-:S02]  /*18b0*/  IADD3 R0, P6, R128, 0x21, RZ ;  /* 0x0000002180007810 */ /* 0x000fc40007fde0ff */
[----:B------:R-:W-:Y:S02]  /*18c0*/  ISETP.GT.U32.AND.EX P0, PT, R62, RZ, PT, P0 ;  /* 0x000000ff3e00720c */ /* 0x000fe40003f04100 */
[----:B------:R-:W-:Y:S02]  /*18d0*/  FSEL R94, R94, -INF , !P3 ;  /* 0xff8000005e5e7808 */ /* 0x000fe40005800000 */
[----:B------:R-:W-:Y:S02]  /*18e0*/  FSEL R14, R14, -INF , !P2 ;  /* 0xff8000000e0e7808 */ /* 0x000fe40005000000 */
[----:B------:R-:W-:Y:S02]  /*18f0*/  FSEL R13, R13, -INF , !P5 ;  /* 0xff8000000d0d7808 */ /* 0x000fe40006800000 */
[C---:B------:R-:W-:Y:S02]  /*1900*/  ISETP.GT.U32.AND P4, PT, R0.reuse, R2, PT ;  /* 0x000000020000720c */ /* 0x040fe40003f84070 */
[----:B------:R-:W-:-:S02]  /*1910*/  ISETP.GT.U32.AND P3, PT, R0, R245, PT ;  /* 0x000000f50000720c */ /* 0x000fc40003f64070 */
[C---:B------:R-:W-:Y:S02]  /*1920*/  ISETP.GT.U32.AND P2, PT, R0.reuse, R211, PT ;  /* 0x000000d30000720c */ /* 0x040fe40003f44070 */
[----:B------:R-:W-:Y:S02]  /*1930*/  ISETP.GT.U32.AND P5, PT, R0, R244, PT ;  /* 0x000000f40000720c */ /* 0x000fe40003fa4070 */
[----:B------:R-:W-:Y:S02]  /*1940*/  FSEL R67, R28, -INF , !P0 ;  /* 0xff8000001c437808 */ /* 0x000fe40004000000 */
[----:B------:R-:W-:Y:S02]  /*1950*/  IADD3 R0, P0, R128, 0x28, RZ ;  /* 0x0000002880007810 */ /* 0x000fe40007f1e0ff */
[----:B------:R-:W-:Y:S01]  /*1960*/  ISETP.GT.U32.AND.EX P1, PT, R62, RZ, PT, P1 ;  /* 0x000000ff3e00720c */ /* 0x000fe20003f24110 */
[--C-:B------:R-:W-:Y:S01]  /*1970*/  IMAD.X R28, RZ, RZ, R76.reuse, P6 ;  /* 0x000000ffff1c7224 */ /* 0x100fe200030e064c */
[----:B------:R-:W-:Y:S01]  /*1980*/  ISETP.GT.U32.AND P6, PT, R0, R2, PT ;  /* 0x000000020000720c */ /* 0x000fe20003fc4070 */
[----:B------:R-:W-:Y:S01]  /*1990*/  IMAD.X R62, RZ, RZ, R76, P0 ;  /* 0x000000ffff3e7224 */ /* 0x000fe200000e064c */
[----:B------:R-:W-:-:S02]  /*19a0*/  FSEL R93, R30, -INF , !P1 ;  /* 0xff8000001e5d7808 */ /* 0x000fc40004800000 */
[----:B------:R-:W-:Y:S02]  /*19b0*/  ISETP.GT.U32.AND P1, PT, R0, R245, PT ;  /* 0x000000f50000720c */ /* 0x000fe40003f24070 */
[C---:B------:R-:W-:Y:S02]  /*19c0*/  ISETP.GT.U32.AND.EX P6, PT, R62.reuse, RZ, PT, P6 ;  /* 0x000000ff3e00720c */ /* 0x040fe40003fc4160 */
[----:B------:R-:W-:Y:S02]  /*19d0*/  ISETP.GT.U32.AND.EX P1, PT, R62, RZ, PT, P1 ;  /* 0x000000ff3e00720c */ /* 0x000fe40003f24110 */
[----:B------:R-:W-:Y:S02]  /*19e0*/  FSEL R162, R44, -INF , !P6 ;  /* 0xff8000002ca27808 */ /* 0x000fe40007000000 */
[----:B------:R-:W-:Y:S02]  /*19f0*/  FSEL R135, R46, -INF , !P1 ;  /* 0xff8000002e877808 */ /* 0x000fe40004800000 */
[C---:B------:R-:W-:Y:S01]  /*1a00*/  ISETP.GT.U32.AND.EX P4, PT, R28.reuse, RZ, PT, P4 ;  /* 0x000000ff1c00720c */ /* 0x040fe20003f84140 */
[----:B------:R-:W-:Y:S01]  /*1a10*/  HMMA.16816.F32.BF16 R44, R156, R152, RZ ;  /* 0x000000989c2c723c */ /* 0x000fe200000418ff */
[----:B------:R-:W-:-:S02]  /*1a20*/  ISETP.GT.U32.AND.EX P3, PT, R28, RZ, PT, P3 ;  /* 0x000000ff1c00720c */ /* 0x000fc40003f64130 */
[----:B------:R-:W-:Y:S02]  /*1a30*/  ISETP.GT.U32.AND.EX P2, PT, R28, RZ, PT, P2 ;  /* 0x000000ff1c00720c */ /* 0x000fe40003f44120 */
[----:B------:R-:W-:Y:S02]  /*1a40*/  FSEL R131, R131, -INF , !P4 ;  /* 0xff80000083837808 */ /* 0x000fe40006000000 */
[----:B------:R-:W-:Y:S02]  /*1a50*/  FSEL R134, R134, -INF , !P3 ;  /* 0xff80000086867808 */ /* 0x000fe40005800000 */
[C---:B------:R-:W-:Y:S02]  /*1a60*/  ISETP.GT.U32.AND P4, PT, R0.reuse, R211, PT ;  /* 0x000000d30000720c */ /* 0x040fe40003f84070 */
[----:B------:R-:W-:Y:S02]  /*1a70*/  ISETP.GT.U32.AND P3, PT, R0, R244, PT ;  /* 0x000000f40000720c */ /* 0x000fe40003f64070 */
[----:B------:R-:W-:-:S02]  /*1a80*/  FSEL R68, R29, -INF , !P2 ;  /* 0xff8000001d447808 */ /* 0x000fc40005000000 */
[----:B------:R-:W-:Y:S02]  /*1a90*/  IADD3 R0, P2, R128, 0x29, RZ ;  /* 0x0000002980007810 */ /* 0x000fe40007f5e0ff */
[----:B------:R-:W-:Y:S02]  /*1aa0*/  ISETP.GT.U32.AND.EX P5, PT, R28, RZ, PT, P5 ;  /* 0x000000ff1c00720c */ /* 0x000fe40003fa4150 */
[C---:B------:R-:W-:Y:S02]  /*1ab0*/  ISETP.GT.U32.AND.EX P4, PT, R62.reuse, RZ, PT, P4 ;  /* 0x000000ff3e00720c */ /* 0x040fe40003f84140 */
[----:B------:R-:W-:Y:S01]  /*1ac0*/  ISETP.GT.U32.AND.EX P3, PT, R62, RZ, PT, P3 ;  /* 0x000000ff3e00720c */ /* 0x000fe20003f64130 */
[----:B------:R-:W-:Y:S01]  /*1ad0*/  IMAD.X R62, RZ, RZ, R76, P2 ;  /* 0x000000ffff3e7224 */ /* 0x000fe200010e064c */
[----:B------:R-:W-:Y:S01]  /*1ae0*/  ISETP.GT.U32.AND P0, PT, R0, R2, PT ;  /* 0x000000020000720c */ /* 0x000fe20003f04070 */
[----:B------:R-:W-:Y:S01]  /*1af0*/  FMUL R52, R52, c[0x0][0x188] ;  /* 0x0000620034347a20 */ /* 0x000fe20000400000 */
[----:B------:R-:W-:-:S02]  /*1b00*/  FSEL R92, R92, -INF , !P5 ;  /* 0xff8000005c5c7808 */ /* 0x000fc40006800000 */
[----:B------:R-:W-:Y:S01]  /*1b10*/  ISETP.GT.U32.AND P5, PT, R0, R245, PT ;  /* 0x000000f50000720c */ /* 0x000fe20003fa4070 */
[----:B------:R-:W-:Y:S01]  /*1b20*/  FMUL R54, R54, c[0x0][0x188] ;  /* 0x0000620036367a20 */ /* 0x000fe20000400000 */
[C---:B------:R-:W-:Y:S02]  /*1b30*/  ISETP.GT.U32.AND P6, PT, R0.reuse, R211, PT ;  /* 0x000000d30000720c */ /* 0x040fe40003fc4070 */
[----:B------:R-:W-:Y:S02]  /*1b40*/  ISETP.GT.U32.AND P1, PT, R0, R244, PT ;  /* 0x000000f40000720c */ /* 0x000fe40003f24070 */
[----:B------:R-:W-:Y:S02]  /*1b50*/  ISETP.GT.U32.AND.EX P0, PT, R62, RZ, PT, P0 ;  /* 0x000000ff3e00720c */ /* 0x000fe40003f04100 */
[----:B------:R-:W-:Y:S01]  /*1b60*/  IADD3 R0, P2, R128, 0x30, RZ ;  /* 0x0000003080007810 */ /* 0x000fe20007f5e0ff */
[----:B------:R-:W-:Y:S01]  /*1b70*/  HMMA.16816.F32.BF16 R152, R156, R154, RZ ;  /* 0x0000009a9c98723c */ /* 0x000fe200000418ff */
[----:B------:R-:W-:Y:S01]  /*1b80*/  ISETP.GT.U32.AND.EX P5, PT, R62, RZ, PT, P5 ;  /* 0x000000ff3e00720c */ /* 0x000fe20003fa4150 */
[----:B------:R-:W-:Y:S01]  /*1b90*/  FMUL R53, R53, c[0x0][0x188] ;  /* 0x0000620035357a20 */ /* 0x000fe20000400000 */
[----:B------:R-:W-:-:S02]  /*1ba0*/  FSEL R65, R52, -INF , !P4 ;  /* 0xff80000034417808 */ /* 0x000fc40006000000 */
[----:B------:R-:W-:Y:S02]  /*1bb0*/  FSEL R172, R172, -INF , !P0 ;  /* 0xff800000acac7808 */ /* 0x000fe40004000000 */
[----:B------:R-:W-:Y:S02]  /*1bc0*/  ISETP.GT.U32.AND.EX P6, PT, R62, RZ, PT, P6 ;  /* 0x000000ff3e00720c */ /* 0x000fe40003fc4160 */
[----:B------:R-:W-:Y:S02]  /*1bd0*/  ISETP.GT.U32.AND P0, PT, R0, R211, PT ;  /* 0x000000d30000720c */ /* 0x000fe40003f04070 */
[----:B------:R-:W-:Y:S02]  /*1be0*/  IADD3.X R52, RZ, R76, RZ, P2, !PT ;  /* 0x0000004cff347210 */ /* 0x000fe400017fe4ff */
[----:B------:R-:W-:Y:S01]  /*1bf0*/  FSEL R98, R54, -INF , !P3 ;  /* 0xff80000036627808 */ /* 0x000fe20005800000 */
[----:B------:R-:W-:Y:S01]  /*1c00*/  FMUL R44, R44, c[0x0][0x188] ;  /* 0x000062002c2c7a20 */ /* 0x000fe20000400000 */
[----:B------:R-:W-:-:S02]  /*1c10*/  ISETP.GT.U32.AND P4, PT, R0, R2, PT ;  /* 0x000000020000720c */ /* 0x000fc40003f84070 */
[----:B------:R-:W-:Y:S02]  /*1c20*/  ISETP.GT.U32.AND P3, PT, R0, R245, PT ;  /* 0x000000f50000720c */ /* 0x000fe40003f64070 */
[----:B------:R-:W-:Y:S01]  /*1c30*/  FSEL R160, R160, -INF , !P5 ;  /* 0xff800000a0a07808 */ /* 0x000fe20006800000 */
[----:B------:R-:W-:Y:S01]  /*1c40*/  FMUL R55, R55, c[0x0][0x188] ;  /* 0x0000620037377a20 */ /* 0x000fe20000400000 */
[----:B------:R-:W-:Y:S02]  /*1c50*/  ISETP.GT.U32.AND P5, PT, R0, R244, PT ;  /* 0x000000f40000720c */ /* 0x000fe40003fa4070 */
[----:B------:R-:W-:Y:S01]  /*1c60*/  FSEL R63, R53, -INF , !P6 ;  /* 0xff800000353f7808 */ /* 0x000fe20007000000 */
[----:B------:R-:W-:Y:S01]  /*1c70*/  FMUL R40, R40, c[0x0][0x188] ;  /* 0x0000620028287a20 */ /* 0x000fe20000400000 */
[----:B------:R-:W-:Y:S01]  /*1c80*/  IADD3 R0, P6, R128, 0x31, RZ ;  /* 0x0000003180007810 */ /* 0x000fe20007fde0ff */
[----:B------:R-:W-:Y:S01]  /*1c90*/  FMUL R42, R42, c[0x0][0x188] ;  /* 0x000062002a2a7a20 */ /* 0x000fe20000400000 */
[----:B------:R-:W-:-:S02]  /*1ca0*/  ISETP.GT.U32.AND.EX P0, PT, R52, RZ, PT, P0 ;  /* 0x000000ff3400720c */ /* 0x000fc40003f04100 */
[----:B------:R-:W-:Y:S02]  /*1cb0*/  ISETP.GT.U32.AND.EX P1, PT, R62, RZ, PT, P1 ;  /* 0x000000ff3e00720c */ /* 0x000fe40003f24110 */
[C---:B------:R-:W-:Y:S02]  /*1cc0*/  ISETP.GT.U32.AND.EX P4, PT, R52.reuse, RZ, PT, P4 ;  /* 0x000000ff3400720c */ /* 0x040fe40003f84140 */
[----:B------:R-:W-:Y:S02]  /*1cd0*/  ISETP.GT.U32.AND.EX P3, PT, R52, RZ, PT, P3 ;  /* 0x000000ff3400720c */ /* 0x000fe40003f64130 */
[----:B------:R-:W-:Y:S01]  /*1ce0*/  FSEL R62, R44, -INF , !P0 ;  /* 0xff8000002c3e7808 */ /* 0x000fe20004000000 */
[----:B------:R-:W-:Y:S01]  /*1cf0*/  IMAD.X R44, RZ, RZ, R76, P6 ;  /* 0x000000ffff2c7224 */ /* 0x000fe200030e064c */
[----:B------:R-:W-:Y:S02]  /*1d00*/  FSEL R99, R55, -INF , !P1 ;  /* 0xff80000037637808 */ /* 0x000fe40004800000 */
[----:B------:R-:W-:-:S02]  /*1d10*/  ISETP.GT.U32.AND P1, PT, R0, R2, PT ;  /* 0x000000020000720c */ /* 0x000fc40003f24070 */
[----:B------:R-:W-:Y:S02]  /*1d20*/  FSEL R191, R40, -INF , !P4 ;  /* 0xff80000028bf7808 */ /* 0x000fe40006000000 */
[----:B------:R-:W-:Y:S01]  /*1d30*/  FSEL R161, R42, -INF , !P3 ;  /* 0xff8000002aa17808 */ /* 0x000fe20005800000 */
[----:B------:R-:W-:Y:S01]  /*1d40*/  FMUL R46, R46, c[0x0][0x188] ;  /* 0x000062002e2e7a20 */ /* 0x000fe20000400000 */
[C---:B------:R-:W-:Y:S02]  /*1d50*/  ISETP.GT.U32.AND P2, PT, R0.reuse, R245, PT ;  /* 0x000000f50000720c */ /* 0x040fe40003f44070 */
[C---:B------:R-:W-:Y:S02]  /*1d60*/  ISETP.GT.U32.AND P4, PT, R0.reuse, R211, PT ;  /* 0x000000d30000720c */ /* 0x040fe40003f84070 */
[----:B------:R-:W-:Y:S01]  /*1d70*/  ISETP.GT.U32.AND P3, PT, R0, R244, PT ;  /* 0x000000f40000720c */ /* 0x000fe20003f64070 */
[----:B----4-:R-:W-:Y:S01]  /*1d80*/  HMMA.16816.F32.BF16 R144, R16, R120, RZ ;  /* 0x000000781090723c */ /* 0x010fe200000418ff */
[----:B------:R-:W-:Y:S01]  /*1d90*/  IADD3 R0, P0, R128, 0x38, RZ ;  /* 0x0000003880007810 */ /* 0x000fe20007f1e0ff */
[----:B------:R-:W-:Y:S01]  /*1da0*/  FMUL R41, R41, c[0x0][0x188] ;  /* 0x0000620029297a20 */ /* 0x000fe20000400000 */
[----:B------:R-:W-:-:S02]  /*1db0*/  ISETP.GT.U32.AND.EX P5, PT, R52, RZ, PT, P5 ;  /* 0x000000ff3400720c */ /* 0x000fc40003fa4150 */
[C---:B------:R-:W-:Y:S01]  /*1dc0*/  ISETP.GT.U32.AND.EX P1, PT, R44.reuse, RZ, PT, P1 ;  /* 0x000000ff2c00720c */ /* 0x040fe20003f24110 */
[----:B------:R-:W-:Y:S01]  /*1dd0*/  FMUL R43, R43, c[0x0][0x188] ;  /* 0x000062002b2b7a20 */ /* 0x000fe20000400000 */
[----:B------:R-:W-:Y:S01]  /*1de0*/  ISETP.GT.U32.AND.EX P2, PT, R44, RZ, PT, P2 ;  /* 0x000000ff2c00720c */ /* 0x000fe20003f44120 */
[----:B------:R-:W-:Y:S01]  /*1df0*/  IMAD.X R129, RZ, RZ, R76, P0 ;  /* 0x000000ffff817224 */ /* 0x000fe200000e064c */
[----:B------:R-:W-:Y:S02]  /*1e00*/  FSEL R133, R46, -INF , !P5 ;  /* 0xff8000002e857808 */ /* 0x000fe40006800000 */
[C---:B------:R-:W-:Y:S02]  /*1e10*/  ISETP.GT.U32.AND P6, PT, R0.reuse, R2, PT ;  /* 0x000000020000720c */ /* 0x040fe40003fc4070 */
[----:B------:R-:W-:Y:S02]  /*1e20*/  ISETP.GT.U32.AND P5, PT, R0, R245, PT ;  /* 0x000000f50000720c */ /* 0x000fe40003fa4070 */
[----:B------:R-:W-:-:S02]  /*1e30*/  FSEL R192, R41, -INF , !P1 ;  /* 0xff80000029c07808 */ /* 0x000fc40004800000 */
[----:B------:R-:W-:Y:S01]  /*1e40*/  ISETP.GT.U32.AND P1, PT, R0, R211, PT ;  /* 0x000000d30000720c */ /* 0x000fe20003f24070 */
[----:B------:R-:W-:Y:S01]  /*1e50*/  FMUL R45, R45, c[0x0][0x188] ;  /* 0x000062002d2d7a20 */ /* 0x000fe20000400000 */
[----:B------:R-:W-:Y:S01]  /*1e60*/  FSEL R163, R43, -INF , !P2 ;  /* 0xff8000002ba37808 */ /* 0x000fe20005000000 */
[----:B------:R-:W-:Y:S01]  /*1e70*/  FMUL R47, R47, c[0x0][0x188] ;  /* 0x000062002f2f7a20 */ /* 0x000fe20000400000 */
[----:B0-----:R-:W-:Y:S01]  /*1e80*/  HMMA.16816.F32.BF16 R100, R16, R56, RZ ;  /* 0x000000381064723c */ /* 0x001fe200000418ff */
[----:B------:R-:W-:Y:S01]  /*1e90*/  FMUL R193, R124, c[0x0][0x188] ;  /* 0x000062007cc17a20 */ /* 0x000fe20000400000 */
[----:B------:R-:W-:Y:S01]  /*1ea0*/  ISETP.GT.U32.AND P2, PT, R0, R244, PT ;  /* 0x000000f40000720c */ /* 0x000fe20003f44070 */
[----:B------:R-:W-:Y:S01]  /*1eb0*/  FMUL R126, R126, c[0x0][0x188] ;  /* 0x000062007e7e7a20 */ /* 0x000fe20000400000 */
[----:B------:R-:W-:Y:S01]  /*1ec0*/  ISETP.GT.U32.AND.EX P4, PT, R44, RZ, PT, P4 ;  /* 0x000000ff2c00720c */ /* 0x000fe20003f84140 */
[----:B------:R-:W-:Y:S01]  /*1ed0*/  FMUL R152, R152, c[0x0][0x188] ;  /* 0x0000620098987a20 */ /* 0x000fe20000400000 */
[----:B------:R-:W-:-:S02]  /*1ee0*/  ISETP.GT.U32.AND.EX P3, PT, R44, RZ, PT, P3 ;  /* 0x000000ff2c00720c */ /* 0x000fc40003f64130 */
[C---:B------:R-:W-:Y:S02]  /*1ef0*/  ISETP.GT.U32.AND.EX P6, PT, R129.reuse, RZ, PT, P6 ;  /* 0x000000ff8100720c */ /* 0x040fe40003fc4160 */
[C---:B------:R-:W-:Y:S02]  /*1f00*/  ISETP.GT.U32.AND.EX P5, PT, R129.reuse, RZ, PT, P5 ;  /* 0x000000ff8100720c */ /* 0x040fe40003fa4150 */
[----:B------:R-:W-:Y:S02]  /*1f10*/  IADD3 R0, P0, R128, 0x39, RZ ;  /* 0x0000003980007810 */ /* 0x000fe40007f1e0ff */
[----:B------:R-:W-:Y:S01]  /*1f20*/  ISETP.GT.U32.AND.EX P1, PT, R129, RZ, PT, P1 ;  /* 0x000000ff8100720c */ /* 0x000fe20003f24110 */
[----:B------:R-:W-:Y:S01]  /*1f30*/  HMMA.16816.F32.BF16 R24, R16, R58, RZ ;  /* 0x0000003a1018723c */ /* 0x000fe200000418ff */
[----:B------:R-:W-:Y:S02]  /*1f40*/  FSEL R124, R45, -INF , !P4 ;  /* 0xff8000002d7c7808 */ /* 0x000fe40006000000 */
[----:B------:R-:W-:-:S02]  /*1f50*/  FSEL R130, R47, -INF , !P3 ;  /* 0xff8000002f827808 */ /* 0x000fc40005800000 */
[----:B------:R-:W-:Y:S02]  /*1f60*/  FSEL R193, R193, -INF , !P6 ;  /* 0xff800000c1c17808 */ /* 0x000fe40007000000 */
[----:B------:R-:W-:Y:S02]  /*1f70*/  FSEL R168, R126, -INF , !P5 ;  /* 0xff8000007ea87808 */ /* 0x000fe40006800000 */
[C---:B------:R-:W-:Y:S02]  /*1f80*/  ISETP.GT.U32.AND P4, PT, R0.reuse, R2, PT ;  /* 0x000000020000720c */ /* 0x040fe40003f84070 */
[C---:B------:R-:W-:Y:S02]  /*1f90*/  ISETP.GT.U32.AND P3, PT, R0.reuse, R245, PT ;  /* 0x000000f50000720c */ /* 0x040fe40003f64070 */
[C---:B------:R-:W-:Y:S02]  /*1fa0*/  ISETP.GT.U32.AND P6, PT, R0.reuse, R211, PT ;  /* 0x000000d30000720c */ /* 0x040fe40003fc4070 */
[----:B------:R-:W-:-:S02]  /*1fb0*/  ISETP.GT.U32.AND P5, PT, R0, R244, PT ;  /* 0x000000f40000720c */ /* 0x000fc40003fa4070 */
[----:B------:R-:W-:Y:S01]  /*1fc0*/  FSEL R152, R152, -INF , !P1 ;  /* 0xff80000098987808 */ /* 0x000fe20004800000 */
[--C-:B------:R-:W-:Y:S01]  /*1fd0*/  IMAD.X R184, RZ, RZ, R76.reuse, P0 ;  /* 0x000000ffffb87224 */ /* 0x100fe200000e064c */
[----:B------:R-:W-:Y:S01]  /*1fe0*/  IADD3 R0, P1, R128, 0x40, RZ ;  /* 0x0000004080007810 */ /* 0x000fe20007f3e0ff */
[----:B------:R-:W-:Y:S01]  /*1ff0*/  FMUL R125, R125, c[0x0][0x188] ;  /* 0x000062007d7d7a20 */ /* 0x000fe20000400000 */
[----:B------:R-:W-:Y:S01]  /*2000*/  ISETP.GT.U32.AND.EX P2, PT, R129, RZ, PT, P2 ;  /* 0x000000ff8100720c */ /* 0x000fe20003f44120 */
[----:B------:R-:W-:Y:S01]  /*2010*/  FMUL R129, R154, c[0x0][0x188] ;  /* 0x000062009a817a20 */ /* 0x000fe20000400000 */
[----:B------:R-:W-:Y:S01]  /*2020*/  ISETP.GT.U32.AND.EX P4, PT, R184, RZ, PT, P4 ;  /* 0x000000ffb800720c */ /* 0x000fe20003f84140 */
[----:B------:R-:W-:Y:S01]  /*2030*/  IMAD.X R126, RZ, RZ, R76, P1 ;  /* 0x000000ffff7e7224 */ /* 0x000fe200008e064c */
[----:B------:R-:W-:Y:S01]  /*2040*/  ISETP.GT.U32.AND P1, PT, R0, R2, PT ;  /* 0x000000020000720c */ /* 0x000fe20003f24070 */
[----:B------:R-:W-:Y:S01]  /*2050*/  FMUL R144, R144, c[0x0][0x188] ;  /* 0x0000620090907a20 */ /* 0x000fe20000400000 */
[----:B------:R-:W-:-:S02]  /*2060*/  FSEL R202, R125, -INF , !P4 ;  /* 0xff8000007dca7808 */ /* 0x000fc40006000000 */
[----:B------:R-:W-:Y:S01]  /*2070*/  ISETP.GT.U32.AND.EX P1, PT, R126, RZ, PT, P1 ;  /* 0x000000ff7e00720c */ /* 0x000fe20003f24110 */
[----:B------:R-:W-:Y:S01]  /*2080*/  HMMA.16816.F32.BF16 R104, R16, R122, RZ ;  /* 0x0000007a1068723c */ /* 0x000fe200000418ff */
[----:B------:R-:W-:Y:S02]  /*2090*/  FSEL R129, R129, -INF , !P2 ;  /* 0xff80000081817808 */ /* 0x000fe40005000000 */
[C---:B------:R-:W-:Y:S02]  /*20a0*/  IADD3 R164, P4, R128.reuse, 0x8, RZ ;  /* 0x0000000880a47810 */ /* 0x040fe40007f9e0ff */
[----:B------:R-:W-:-:S03]  /*20b0*/  IADD3 R185, P2, R128, 0x41, RZ ;  /* 0x0000004180b97810 */ /* 0x000fc60007f5e0ff */
[----:B------:R-:W-:Y:S01]  /*20c0*/  HMMA.16816.F32.BF16 R108, R16, R48, RZ ;  /* 0x00000030106c723c */ /* 0x000fe200000418ff */
[----:B------:R-:W-:Y:S02]  /*20d0*/  FSEL R144, R144, -INF , !P1 ;  /* 0xff80000090907808 */ /* 0x000fe40004800000 */
[CC--:B------:R-:W-:Y:S02]  /*20e0*/  ISETP.GT.U32.AND P0, PT, R128.reuse, R2.reuse, PT ;  /* 0x000000028000720c */ /* 0x0c0fe40003f04070 */
[----:B------:R-:W-:-:S03]  /*20f0*/  ISETP.GE.U32.AND P1, PT, R128, R2, PT ;  /* 0x000000028000720c */ /* 0x000fc60003f26070 */
[----:B------:R-:W-:Y:S01]  /*2100*/  HMMA.16816.F32.BF16 R112, R16, R50, RZ ;  /* 0x000000321070723c */ /* 0x000fe200000418ff */
[----:B------:R-:W-:Y:S01]  /*2110*/  IMAD.X R125, RZ, RZ, R76, P2 ;  /* 0x000000ffff7d7224 */ /* 0x000fe200010e064c */
[----:B------:R-:W-:-:S06]  /*2120*/  ISETP.GT.U32.AND P2, PT, R164, R2, PT ;  /* 0x00000002a400720c */ /* 0x000fcc0003f44070 */
[----:B-1----:R-:W-:Y:S01]  /*2130*/  HMMA.16816.F32.BF16 R116, R16, R32, RZ ;  /* 0x000000201074723c */ /* 0x002fe200000418ff */
[----:B------:R-:W-:-:S07]  /*2140*/  FMUL R100, R100, c[0x0][0x188] ;  /* 0x0000620064647a20 */ /* 0x000fce0000400000 */
[----:B------:R-:W-:Y:S01]  /*2150*/  HMMA.16816.F32.BF16 R136, R16, R34, RZ ;  /* 0x000000221088723c */ /* 0x000fe200000418ff */
[----:B------:R-:W-:-:S07]  /*2160*/  FMUL R101, R101, c[0x0][0x188] ;  /* 0x0000620065657a20 */ /* 0x000fce0000400000 */
[----:B--2---:R-:W-:Y:S01]  /*2170*/  HMMA.16816.F32.BF16 R140, R16, R36, RZ ;  /* 0x00000024108c723c */ /* 0x004fe200000418ff */
[----:B------:R-:W-:-:S07]  /*2180*/  ISETP.GT.U32.AND.EX P0, PT, R76, RZ, PT, P0 ;  /* 0x000000ff4c00720c */ /* 0x000fce0003f04100 */
[----:B------:R-:W-:Y:S01]  /*2190*/  HMMA.16816.F32.BF16 R16, R16, R38, RZ ;  /* 0x000000261010723c */ /* 0x000fe200000418ff */
[----:B------:R-:W-:-:S07]  /*21a0*/  ISETP.GE.U32.AND.EX P1, PT, R76, RZ, PT, P1 ;  /* 0x000000ff4c00720c */ /* 0x000fce0003f26110 */
[C---:B------:R-:W-:Y:S08]  /*21b0*/  HMMA.16816.F32.BF16 R28, R156.reuse, R58, RZ ;  /* 0x0000003a9c1c723c */ /* 0x040ff000000418ff */
[C---:B------:R-:W-:Y:S08]  /*21c0*/  HMMA.16816.F32.BF16 R148, R156.reuse, R120, RZ ;  /* 0x000000789c94723c */ /* 0x040ff000000418ff */
[C---:B------:R-:W-:Y:S08]  /*21d0*/  HMMA.16816.F32.BF16 R52, R156.reuse, R48, RZ ;  /* 0x000000309c34723c */ /* 0x040ff000000418ff */
[C---:B------:R-:W-:Y:S08]  /*21e0*/  HMMA.16816.F32.BF16 R40, R156.reuse, R32, RZ ;  /* 0x000000209c28723c */ /* 0x040ff000000418ff */
[----:B------:R-:W-:Y:S01]  /*21f0*/  HMMA.16816.F32.BF16 R44, R156, R36, RZ ;  /* 0x000000249c2c723c */ /* 0x000fe200000418ff */
[----:B------:R-:W-:-:S07]  /*2200*/  FMUL R24, R24, c[0x0][0x188] ;  /* 0x0000620018187a20 */ /* 0x000fce0000400000 */
[C---:B------:R-:W-:Y:S08]  /*2210*/  HMMA.16816.F32.BF16 R56, R156.reuse, R56, RZ ;  /* 0x000000389c38723c */ /* 0x040ff000000418ff */
[C---:B------:R-:W-:Y:S08]  /*2220*/  HMMA.16816.F32.BF16 R120, R156.reuse, R122, RZ ;  /* 0x0000007a9c78723c */ /* 0x040ff000000418ff */
[C---:B------:R-:W-:Y:S08]  /*2230*/  HMMA.16816.F32.BF16 R48, R156.reuse, R50, RZ ;  /* 0x000000329c30723c */ /* 0x040ff000000418ff */
[C---:B------:R-:W-:Y:S08]  /*2240*/  HMMA.16816.F32.BF16 R32, R156.reuse, R34, RZ ;  /* 0x000000229c20723c */ /* 0x040ff000000418ff */
[----:B------:R-:W-:Y:S07]  /*2250*/  HMMA.16816.F32.BF16 R36, R156, R38, RZ ;  /* 0x000000269c24723c */ /* 0x000fee00000418ff */
[----:B------:R-:W-:-:S02]  /*2260*/  IADD3.X R159, RZ, R76, RZ, P4, !PT ;  /* 0x0000004cff9f7210 */ /* 0x000fc400027fe4ff */
[----:B------:R-:W-:Y:S02]  /*2270*/  IADD3 R200, P4, R128, 0x9, RZ ;  /* 0x0000000980c87810 */ /* 0x000fe40007f9e0ff */
[----:B------:R-:W-:-:S03]  /*2280*/  ISETP.GT.U32.AND.EX P2, PT, R159, RZ, PT, P2 ;  /* 0x000000ff9f00720c */ /* 0x000fc60003f44120 */
[----:B------:R-:W-:Y:S01]  /*2290*/  IMAD.X R197, RZ, RZ, R76, P4 ;  /* 0x000000ffffc57224 */ /* 0x000fe200020e064c */
[----:B------:R-:W-:Y:S02]  /*22a0*/  ISETP.GT.U32.AND P4, PT, R200, R2, PT ;  /* 0x00000002c800720c */ /* 0x000fe40003f84070 */
[----:B------:R-:W-:Y:S02]  /*22b0*/  FSEL R186, R100, -INF , !P0 ;  /* 0xff80000064ba7808 */ /* 0x000fe40004000000 */
[----:B------:R-:W-:Y:S01]  /*22c0*/  FSEL R180, R101, -INF , !P1 ;  /* 0xff80000065b47808 */ /* 0x000fe20004800000 */
[----:B------:R-:W-:Y:S01]  /*22d0*/  FMUL R25, R25, c[0x0][0x188] ;  /* 0x0000620019197a20 */ /* 0x000fe20000400000 */
[----:B------:R-:W-:Y:S02]  /*22e0*/  FSEL R173, R24, -INF , !P2 ;  /* 0xff80000018ad7808 */ /* 0x000fe40005000000 */
[----:B------:R-:W-:Y:S02]  /*22f0*/  ISETP.GT.U32.AND.EX P4, PT, R197, RZ, PT, P4 ;  /* 0x000000ffc500720c */ /* 0x000fe40003f84140 */
[----:B------:R-:W-:-:S02]  /*2300*/  FMNMX R24, R186, R180, !PT ;  /* 0x000000b4ba187209 */ /* 0x000fc40007800000 */
[----:B------:R-:W-:Y:S02]  /*2310*/  FSEL R176, R25, -INF , !P4 ;  /* 0xff80000019b07808 */ /* 0x000fe40006000000 */
[----:B------:R-:W-:-:S04]  /*2320*/  FMNMX R25, R173, R24, !PT ;  /* 0x00000018ad197209 */ /* 0x000fc80007800000 */
[----:B------:R-:W-:-:S04]  /*2330*/  FMNMX R25, R176, R25, !PT ;  /* 0x00000019b0197209 */ /* 0x000fc80007800000 */
[----:B------:R-:W-:-:S04]  /*2340*/  FMNMX R24, R20, R25, !PT ;  /* 0x0000001914187209 */ /* 0x000fc80007800000 */
[----:B------:R-:W-:-:S04]  /*2350*/  FMNMX R24, R23, R24, !PT ;  /* 0x0000001817187209 */ /* 0x000fc80007800000 */
[----:B------:R-:W-:-:S04]  /*2360*/  FMNMX R24, R15, R24, !PT ;  /* 0x000000180f187209 */ /* 0x000fc80007800000 */
[----:B------:R-:W-:-:S04]  /*2370*/  FMNMX R25, R21, R24, !PT ;  /* 0x0000001815197209 */ /* 0x000fc80007800000 */
[----:B------:R-:W-:Y:S02]  /*2380*/  FMNMX R24, R14, R25, !PT ;  /* 0x000000190e187209 */ /* 0x000fe40007800000 */
[----:B------:R-:W-:Y:S02]  /*2390*/  IADD3 R188, P2, R128, 0x48, RZ ;  /* 0x0000004880bc7810 */ /* 0x000fe40007f5e0ff */
[----:B------:R-:W-:Y:S02]  /*23a0*/  FMNMX R25, R131, R24, !PT ;  /* 0x0000001883197209 */ /* 0x000fe40007800000 */
[-C--:B------:R-:W-:Y:S02]  /*23b0*/  ISETP.GT.U32.AND P1, PT, R185, R2.reuse, PT ;  /* 0x00000002b900720c */ /* 0x080fe40003f24070 */
[----:B------:R-:W-:Y:S01]  /*23c0*/  FMNMX R25, R162, R25, !PT ;  /* 0x00000019a2197209 */ /* 0x000fe20007800000 */
[----:B------:R-:W-:Y:S01]  /*23d0*/  IMAD.X R183, RZ, RZ, R76, P2 ;  /* 0x000000ffffb77224 */ /* 0x000fe200010e064c */
[----:B------:R-:W-:Y:S01]  /*23e0*/  ISETP.GT.U32.AND P2, PT, R188, R2, PT ;  /* 0x00000002bc00720c */ /* 0x000fe20003f44070 */
[----:B------:R-:W-:Y:S01]  /*23f0*/  FMUL R145, R145, c[0x0][0x188] ;  /* 0x0000620091917a20 */ /* 0x000fe20000400000 */
[----:B------:R-:W-:-:S02]  /*2400*/  ISETP.GT.U32.AND.EX P1, PT, R125, RZ, PT, P1 ;  /* 0x000000ff7d00720c */ /* 0x000fc40003f24110 */
[----:B------:R-:W-:Y:S01]  /*2410*/  FMNMX R24, R172, R25, !PT ;  /* 0x00000019ac187209 */ /* 0x000fe20007800000 */
[----:B------:R-:W-:Y:S01]  /*2420*/  FMUL R104, R104, c[0x0][0x188] ;  /* 0x0000620068687a20 */ /* 0x000fe20000400000 */
[C---:B------:R-:W-:Y:S02]  /*2430*/  IADD3 R182, P4, R128.reuse, 0x49, RZ ;  /* 0x0000004980b67810 */ /* 0x040fe40007f9e0ff */
[----:B------:R-:W-:Y:S02]  /*2440*/  ISETP.GT.U32.AND.EX P2, PT, R183, RZ, PT, P2 ;  /* 0x000000ffb700720c */ /* 0x000fe40003f44120 */
[----:B------:R-:W-:Y:S02]  /*2450*/  FSEL R207, R145, -INF , !P1 ;  /* 0xff80000091cf7808 */ /* 0x000fe40004800000 */
[----:B------:R-:W-:Y:S01]  /*2460*/  FMNMX R25, R191, R24, !PT ;  /* 0x00000018bf197209 */ /* 0x000fe20007800000 */
[----:B------:R-:W-:Y:S01]  /*2470*/  IMAD.X R179, RZ, RZ, R76, P4 ;  /* 0x000000ffffb37224 */ /* 0x000fe200020e064c */
[----:B------:R-:W-:-:S02]  /*2480*/  IADD3 R177, P1, R128, 0x50, RZ ;  /* 0x0000005080b17810 */ /* 0x000fc40007f3e0ff */
[-C--:B------:R-:W-:Y:S02]  /*2490*/  ISETP.GT.U32.AND P4, PT, R182, R2.reuse, PT ;  /* 0x00000002b600720c */ /* 0x080fe40003f84070 */
[----:B------:R-:W-:Y:S02]  /*24a0*/  FSEL R208, R104, -INF , !P2 ;  /* 0xff80000068d07808 */ /* 0x000fe40005000000 */
[----:B------:R-:W-:Y:S02]  /*24b0*/  IADD3 R187, P2, R128, 0x51, RZ ;  /* 0x0000005180bb7810 */ /* 0x000fe40007f5e0ff */
[----:B------:R-:W-:Y:S01]  /*24c0*/  FMNMX R24, R192, R25, !PT ;  /* 0x00000019c0187209 */ /* 0x000fe20007800000 */
[----:B------:R-:W-:Y:S01]  /*24d0*/  FMUL R105, R105, c[0x0][0x188] ;  /* 0x0000620069697a20 */ /* 0x000fe20000400000 */
[----:B------:R-:W-:Y:S01]  /*24e0*/  ISETP.GT.U32.AND.EX P4, PT, R179, RZ, PT, P4 ;  /* 0x000000ffb300720c */ /* 0x000fe20003f84140 */
[--C-:B------:R-:W-:Y:S01]  /*24f0*/  IMAD.X R181, RZ, RZ, R76.reuse, P1 ;  /* 0x000000ffffb57224 */ /* 0x100fe200008e064c */
[----:B------:R-:W-:Y:S01]  /*2500*/  ISETP.GT.U32.AND P1, PT, R177, R2, PT ;  /* 0x00000002b100720c */ /* 0x000fe20003f24070 */
[----:B------:R-:W-:Y:S01]  /*2510*/  IMAD.X R154, RZ, RZ, R76, P2 ;  /* 0x000000ffff9a7224 */ /* 0x000fe200010e064c */
[----:B------:R-:W-:Y:S01]  /*2520*/  FMNMX R25, R193, R24, !PT ;  /* 0x00000018c1197209 */ /* 0x000fe20007800000 */
[----:B------:R-:W-:Y:S01]  /*2530*/  FMUL R108, R108, c[0x0][0x188] ;  /* 0x000062006c6c7a20 */ /* 0x000fe20000400000 */
[----:B------:R-:W-:-:S02]  /*2540*/  ISETP.GT.U32.AND P2, PT, R187, R2, PT ;  /* 0x00000002bb00720c */ /* 0x000fc40003f44070 */
[----:B------:R-:W-:Y:S02]  /*2550*/  FSEL R204, R105, -INF , !P4 ;  /* 0xff80000069cc7808 */ /* 0x000fe40006000000 */
[----:B------:R-:W-:Y:S01]  /*2560*/  ISETP.GT.U32.AND.EX P1, PT, R181, RZ, PT, P1 ;  /* 0x000000ffb500720c */ /* 0x000fe20003f24110 */
[----:B------:R-:W-:Y:S01]  /*2570*/  FMUL R109, R109, c[0x0][0x188] ;  /* 0x000062006d6d7a20 */ /* 0x000fe20000400000 */
[----:B------:R-:W-:Y:S02]  /*2580*/  IADD3 R175, P4, R128, 0x58, RZ ;  /* 0x0000005880af7810 */ /* 0x000fe40007f9e0ff */
[----:B------:R-:W-:Y:S02]  /*2590*/  FMNMX R25, R202, R25, !PT ;  /* 0x00000019ca197209 */ /* 0x000fe40007800000 */
[----:B------:R-:W-:Y:S02]  /*25a0*/  ISETP.GT.U32.AND.EX P2, PT, R154, RZ, PT, P2 ;  /* 0x000000ff9a00720c */ /* 0x000fe40003f44120 */
[----:B------:R-:W-:-:S02]  /*25b0*/  FSEL R209, R108, -INF , !P1 ;  /* 0xff8000006cd17808 */ /* 0x000fc40004800000 */
[----:B------:R-:W-:Y:S02]  /*25c0*/  IADD3.X R108, RZ, R76, RZ, P4, !PT ;  /* 0x0000004cff6c7210 */ /* 0x000fe400027fe4ff */
[----:B------:R-:W-:Y:S02]  /*25d0*/  FMNMX R24, R144, R25, !PT ;  /* 0x0000001990187209 */ /* 0x000fe40007800000 */
[----:B------:R-:W-:Y:S02]  /*25e0*/  ISETP.GT.U32.AND P4, PT, R175, R2, PT ;  /* 0x00000002af00720c */ /* 0x000fe40003f84070 */
[----:B------:R-:W-:Y:S02]  /*25f0*/  IADD3 R178, P1, R128, 0x59, RZ ;  /* 0x0000005980b27810 */ /* 0x000fe40007f3e0ff */
[----:B------:R-:W-:Y:S01]  /*2600*/  FSEL R203, R109, -INF , !P2 ;  /* 0xff8000006dcb7808 */ /* 0x000fe20005000000 */
[----:B------:R-:W-:Y:S01]  /*2610*/  FMUL R112, R112, c[0x0][0x188] ;  /* 0x0000620070707a20 */ /* 0x000fe20000400000 */
[----:B------:R-:W-:-:S02]  /*2620*/  IADD3 R201, P2, R128, 0x60, RZ ;  /* 0x0000006080c97810 */ /* 0x000fc40007f5e0ff */
[----:B------:R-:W-:Y:S02]  /*2630*/  FMNMX R25, R207, R24, !PT ;  /* 0x00000018cf197209 */ /* 0x000fe40007800000 */
[----:B------:R-:W-:Y:S01]  /*2640*/  ISETP.GT.U32.AND.EX P4, PT, R108, RZ, PT, P4 ;  /* 0x000000ff6c00720c */ /* 0x000fe20003f84140 */
[--C-:B------:R-:W-:Y:S01]  /*2650*/  IMAD.X R104, RZ, RZ, R76.reuse, P1 ;  /* 0x000000ffff687224 */ /* 0x100fe200008e064c */
[-C--:B------:R-:W-:Y:S01]  /*2660*/  ISETP.GT.U32.AND P1, PT, R178, R2.reuse, PT ;  /* 0x00000002b200720c */ /* 0x080fe20003f24070 */
[----:B------:R-:W-:Y:S01]  /*2670*/  IMAD.X R158, RZ, RZ, R76, P2 ;  /* 0x000000ffff9e7224 */ /* 0x000fe200010e064c */
[----:B------:R-:W-:Y:S02]  /*2680*/  FMNMX R25, R208, R25, !PT ;  /* 0x00000019d0197209 */ /* 0x000fe40007800000 */
[----:B------:R-:W-:Y:S02]  /*2690*/  FSEL R205, R112, -INF , !P4 ;  /* 0xff80000070cd7808 */ /* 0x000fe40006000000 */
[----:B------:R-:W-:Y:S01]  /*26a0*/  IADD3 R171, P2, R128, 0x68, RZ ;  /* 0x0000006880ab7810 */ /* 0x000fe20007f5e0ff */
[----:B------:R-:W-:Y:S01]  /*26b0*/  FMUL R113, R113, c[0x0][0x188] ;  /* 0x0000620071717a20 */ /* 0x000fe20000400000 */
[----:B------:R-:W-:Y:S01]  /*26c0*/  ISETP.GT.U32.AND P4, PT, R201, R2, PT ;  /* 0x00000002c900720c */ /* 0x000fe20003f84070 */
[----:B------:R-:W-:Y:S01]  /*26d0*/  FMUL R116, R116, c[0x0][0x188] ;  /* 0x0000620074747a20 */ /* 0x000fe20000400000 */
[----:B------:R-:W-:-:S02]  /*26e0*/  ISETP.GT.U32.AND.EX P1, PT, R104, RZ, PT, P1 ;  /* 0x000000ff6800720c */ /* 0x000fc40003f24110 */
[----:B------:R-:W-:Y:S01]  /*26f0*/  FMNMX R24, R204, R25, !PT ;  /* 0x00000019cc187209 */ /* 0x000fe20007800000 */
[----:B------:R-:W-:Y:S01]  /*2700*/  IMAD.X R100, RZ, RZ, R76, P2 ;  /* 0x000000ffff647224 */ /* 0x000fe200010e064c */
[----:B------:R-:W-:Y:S02]  /*2710*/  ISETP.GT.U32.AND.EX P4, PT, R158, RZ, PT, P4 ;  /* 0x000000ff9e00720c */ /* 0x000fe40003f84140 */
[----:B------:R-:W-:Y:S02]  /*2720*/  ISETP.GT.U32.AND P2, PT, R171, R2, PT ;  /* 0x00000002ab00720c */ /* 0x000fe40003f44070 */
[----:B------:R-:W-:Y:S02]  /*2730*/  FSEL R112, R113, -INF , !P1 ;  /* 0xff80000071707808 */ /* 0x000fe40004800000 */
[----:B------:R-:W-:Y:S01]  /*2740*/  FMNMX R24, R209, R24, !PT ;  /* 0x00000018d1187209 */ /* 0x000fe20007800000 */
[----:B------:R-:W-:Y:S01]  /*2750*/  FMUL R136, R136, c[0x0][0x188] ;  /* 0x0000620088887a20 */ /* 0x000fe20000400000 */
[----:B------:R-:W-:-:S02]  /*2760*/  IADD3 R174, P1, R128, 0x61, RZ ;  /* 0x0000006180ae7810 */ /* 0x000fc40007f3e0ff */
[----:B------:R-:W-:Y:S02]  /*2770*/  FSEL R199, R116, -INF , !P4 ;  /* 0xff80000074c77808 */ /* 0x000fe40006000000 */
[----:B------:R-:W-:Y:S02]  /*2780*/  ISETP.GT.U32.AND.EX P2, PT, R100, RZ, PT, P2 ;  /* 0x000000ff6400720c */ /* 0x000fe40003f44120 */
[----:B------:R-:W-:Y:S02]  /*2790*/  IADD3 R170, P4, R128, 0x69, RZ ;  /* 0x0000006980aa7810 */ /* 0x000fe40007f9e0ff */
[----:B------:R-:W-:Y:S01]  /*27a0*/  FMNMX R24, R203, R24, !PT ;  /* 0x00000018cb187209 */ /* 0x000fe20007800000 */
[--C-:B------:R-:W-:Y:S01]  /*27b0*/  IMAD.X R101, RZ, RZ, R76.reuse, P1 ;  /* 0x000000ffff657224 */ /* 0x100fe200008e064c */
[----:B------:R-:W-:Y:S01]  /*27c0*/  ISETP.GT.U32.AND P1, PT, R174, R2, PT ;  /* 0x00000002ae00720c */ /* 0x000fe20003f24070 */
[----:B------:R-:W-:Y:S01]  /*27d0*/  IMAD.X R109, RZ, RZ, R76, P4 ;  /* 0x000000ffff6d7224 */ /* 0x000fe200020e064c */
[----:B------:R-:W-:-:S02]  /*27e0*/  FSEL R195, R136, -INF , !P2 ;  /* 0xff80000088c37808 */ /* 0x000fc40005000000 */
[C---:B------:R-:W-:Y:S02]  /*27f0*/  IADD3 R169, P2, R128.reuse, 0x70, RZ ;  /* 0x0000007080a97810 */ /* 0x040fe40007f5e0ff */
[----:B------:R-:W-:Y:S01]  /*2800*/  FMNMX R113, R205, R24, !PT ;  /* 0x00000018cd717209 */ /* 0x000fe20007800000 */
[----:B------:R-:W-:Y:S01]  /*2810*/  FMUL R117, R117, c[0x0][0x188] ;  /* 0x0000620075757a20 */ /* 0x000fe20000400000 */
[----:B------:R-:W-:Y:S02]  /*2820*/  IADD3 R166, P4, R128, 0x71, RZ ;  /* 0x0000007180a67810 */ /* 0x000fe40007f9e0ff */
[----:B------:R-:W-:Y:S02]  /*2830*/  ISETP.GT.U32.AND.EX P1, PT, R101, RZ, PT, P1 ;  /* 0x000000ff6500720c */ /* 0x000fe40003f24110 */
[----:B------:R-:W-:Y:S02]  /*2840*/  IADD3.X R136, RZ, R76, RZ, P2, !PT ;  /* 0x0000004cff887210 */ /* 0x000fe400017fe4ff */
[----:B------:R-:W-:Y:S01]  /*2850*/  FMNMX R116, R112, R113, !PT ;  /* 0x0000007170747209 */ /* 0x000fe20007800000 */
[----:B------:R-:W-:Y:S01]  /*2860*/  IMAD.X R105, RZ, RZ, R76, P4 ;  /* 0x000000ffff697224 */ /* 0x000fe200020e064c */
[----:B------:R-:W-:Y:S01]  /*2870*/  ISETP.GT.U32.AND P2, PT, R169, R2, PT ;  /* 0x00000002a900720c */ /* 0x000fe20003f44070 */
[----:B------:R-:W-:Y:S01]  /*2880*/  FMUL R25, R140, c[0x0][0x188] ;  /* 0x000062008c197a20 */ /* 0x000fe20000400000 */
[----:B------:R-:W-:-:S02]  /*2890*/  FSEL R198, R117, -INF , !P1 ;  /* 0xff80000075c67808 */ /* 0x000fc40004800000 */
[-C--:B------:R-:W-:Y:S02]  /*28a0*/  ISETP.GT.U32.AND P4, PT, R166, R2.reuse, PT ;  /* 0x00000002a600720c */ /* 0x080fe40003f84070 */
[----:B------:R-:W-:Y:S02]  /*28b0*/  ISETP.GT.U32.AND P1, PT, R170, R2, PT ;  /* 0x00000002aa00720c */ /* 0x000fe40003f24070 */
[----:B------:R-:W-:Y:S01]  /*28c0*/  FMNMX R113, R199, R116, !PT ;  /* 0x00000074c7717209 */ /* 0x000fe20007800000 */
[----:B------:R-:W-:Y:S01]  /*28d0*/  FMUL R24, R141, c[0x0][0x188] ;  /* 0x000062008d187a20 */ /* 0x000fe20000400000 */
[----:B------:R-:W-:Y:S01]  /*28e0*/  ISETP.GT.U32.AND.EX P2, PT, R136, RZ, PT, P2 ;  /* 0x000000ff8800720c */ /* 0x000fe20003f44120 */
[----:B------:R-:W-:Y:S01]  /*28f0*/  FMUL R137, R137, c[0x0][0x188] ;  /* 0x0000620089897a20 */ /* 0x000fe20000400000 */
[----:B------:R-:W-:Y:S02]  /*2900*/  ISETP.GT.U32.AND.EX P4, PT, R105, RZ, PT, P4 ;  /* 0x000000ff6900720c */ /* 0x000fe40003f84140 */
[----:B------:R-:W-:-:S02]  /*2910*/  ISETP.GT.U32.AND.EX P1, PT, R109, RZ, PT, P1 ;  /* 0x000000ff6d00720c */ /* 0x000fc40003f24110 */
[----:B------:R-:W-:Y:S02]  /*2920*/  FMNMX R116, R198, R113, !PT ;  /* 0x00000071c6747209 */ /* 0x000fe40007800000 */
[----:B------:R-:W-:Y:S02]  /*2930*/  FSEL R25, R25, -INF , !P2 ;  /* 0xff80000019197808 */ /* 0x000fe40005000000 */
[----:B------:R-:W-:Y:S02]  /*2940*/  IADD3 R167, P2, R128, 0x78, RZ ;  /* 0x0000007880a77810 */ /* 0x000fe40007f5e0ff */
[----:B------:R-:W-:Y:S02]  /*2950*/  FSEL R24, R24, -INF , !P4 ;  /* 0xff80000018187808 */ /* 0x000fe40006000000 */
[----:B------:R-:W-:Y:S02]  /*2960*/  FSEL R196, R137, -INF , !P1 ;  /* 0xff80000089c47808 */ /* 0x000fe40004800000 */
[----:B------:R-:W-:-:S02]  /*2970*/  IADD3 R165, P4, R128, 0x79, RZ ;  /* 0x0000007980a57810 */ /* 0x000fc40007f9e0ff */
[----:B------:R-:W-:Y:S01]  /*2980*/  FMNMX R113, R195, R116, !PT ;  /* 0x00000074c3717209 */ /* 0x000fe20007800000 */
[--C-:B------:R-:W-:Y:S01]  /*2990*/  IMAD.X R156, RZ, RZ, R76.reuse, P2 ;  /* 0x000000ffff9c7224 */ /* 0x100fe200010e064c */
[-C--:B------:R-:W-:Y:S01]  /*29a0*/  ISETP.GT.U32.AND P2, PT, R167, R2.reuse, PT ;  /* 0x00000002a700720c */ /* 0x080fe20003f44070 */
[----:B------:R-:W-:Y:S01]  /*29b0*/  IMAD.X R157, RZ, RZ, R76, P4 ;  /* 0x000000ffff9d7224 */ /* 0x000fe200020e064c */
[----:B------:R-:W-:Y:S01]  /*29c0*/  FMNMX R116, R196, R113, !PT ;  /* 0x00000071c4747209 */ /* 0x000fe20007800000 */
[----:B------:R-:W-:Y:S01]  /*29d0*/  FMUL R16, R16, c[0x0][0x188] ;  /* 0x0000620010107a20 */ /* 0x000fe20000400000 */
[----:B------:R-:W-:Y:S01]  /*29e0*/  ISETP.GT.U32.AND P4, PT, R165, R2, PT ;  /* 0x00000002a500720c */ /* 0x000fe20003f84070 */
[----:B------:R-:W-:Y:S01]  /*29f0*/  FMUL R17, R17, c[0x0][0x188] ;  /* 0x0000620011117a20 */ /* 0x000fe20000400000 */
[----:B------:R-:W-:Y:S02]  /*2a00*/  ISETP.GT.U32.AND.EX P2, PT, R156, RZ, PT, P2 ;  /* 0x000000ff9c00720c */ /* 0x000fe40003f44120 */
[----:B------:R-:W-:-:S02]  /*2a10*/  FMNMX R113, R25, R116, !PT ;  /* 0x0000007419717209 */ /* 0x000fc40007800000 */
[----:B------:R-:W-:Y:S02]  /*2a20*/  ISETP.GT.U32.AND.EX P4, PT, R157, RZ, PT, P4 ;  /* 0x000000ff9d00720c */ /* 0x000fe40003f84140 */
[----:B------:R-:W-:Y:S02]  /*2a30*/  FSEL R194, R16, -INF , !P2 ;  /* 0xff80000010c27808 */ /* 0x000fe40005000000 */
[----:B------:R-:W-:Y:S02]  /*2a40*/  FMNMX R113, R24, R113, !PT ;  /* 0x0000007118717209 */ /* 0x000fe40007800000 */
[----:B------:R-:W-:Y:S02]  /*2a50*/  FSEL R145, R17, -INF , !P4 ;  /* 0xff80000011917808 */ /* 0x000fe40006000000 */
[C---:B------:R-:W-:Y:S02]  /*2a60*/  ISETP.GT.U32.AND P1, PT, R0.reuse, R245, PT ;  /* 0x000000f50000720c */ /* 0x040fe40003f24070 */
[----:B------:R-:W-:-:S02]  /*2a70*/  ISETP.GT.U32.AND P2, PT, R0, R211, PT ;  /* 0x000000d30000720c */ /* 0x000fc40003f44070 */
[----:B------:R-:W-:Y:S02]  /*2a80*/  ISETP.GT.U32.AND P4, PT, R0, R244, PT ;  /* 0x000000f40000720c */ /* 0x000fe40003f84070 */
[----:B------:R-:W-:-:S04]  /*2a90*/  FMNMX R0, R194, R113, !PT ;  /* 0x00000071c2007209 */ /* 0x000fc80007800000 */
[----:B------:R-:W-:-:S05]  /*2aa0*/  FMNMX R0, R145, R0, !PT ;  /* 0x0000000091007209 */ /* 0x000fca0007800000 */
[----:B------:R-:W0:Y:S01]  /*2ab0*/  SHFL.BFLY PT, R17, R0, 0x2, 0x1f ;  /* 0x0c401f0000117f89 */ /* 0x000e2200000e0000 */
[----:B------:R-:W-:Y:S01]  /*2ac0*/  FMUL R113, R127, c[0x0][0x188] ;  /* 0x000062007f717a20 */ /* 0x000fe20000400000 */
[C---:B------:R-:W-:Y:S01]  /*2ad0*/  ISETP.GT.U32.AND.EX P3, PT, R184.reuse, RZ, PT, P3 ;  /* 0x000000ffb800720c */ /* 0x040fe20003f64130 */
[----:B------:R-:W-:Y:S01]  /*2ae0*/  FMUL R153, R153, c[0x0][0x188] ;  /* 0x0000620099997a20 */ /* 0x000fe20000400000 */
[C---:B------:R-:W-:Y:S01]  /*2af0*/  ISETP.GT.U32.AND.EX P6, PT, R184.reuse, RZ, PT, P6 ;  /* 0x000000ffb800720c */ /* 0x040fe20003fc4160 */
[----:B------:R-:W-:Y:S01]  /*2b00*/  FMUL R127, R155, c[0x0][0x188] ;  /* 0x000062009b7f7a20 */ /* 0x000fe20000400000 */
[----:B------:R-:W-:Y:S02]  /*2b10*/  ISETP.GT.U32.AND.EX P5, PT, R184, RZ, PT, P5 ;  /* 0x000000ffb800720c */ /* 0x000fe40003fa4150 */
[----:B------:R-:W-:Y:S02]  /*2b20*/  FSEL R113, R113, -INF , !P3 ;  /* 0xff80000071717808 */ /* 0x000fe40005800000 */
[----:B------:R-:W-:-:S02]  /*2b30*/  FSEL R155, R153, -INF , !P6 ;  /* 0xff800000999b7808 */ /* 0x000fc40007000000 */
[----:B------:R-:W-:Y:S01]  /*2b40*/  FSEL R127, R127, -INF , !P5 ;  /* 0xff8000007f7f7808 */ /* 0x000fe20006800000 */
[----:B------:R-:W-:Y:S01]  /*2b50*/  FMUL R140, R146, c[0x0][0x188] ;  /* 0x00006200928c7a20 */ /* 0x000fe20000400000 */
[C---:B------:R-:W-:Y:S02]  /*2b60*/  ISETP.GT.U32.AND P3, PT, R185.reuse, R245, PT ;  /* 0x000000f5b900720c */ /* 0x040fe40003f64070 */
[C---:B------:R-:W-:Y:S02]  /*2b70*/  ISETP.GT.U32.AND P6, PT, R185.reuse, R211, PT ;  /* 0x000000d3b900720c */ /* 0x040fe40003fc4070 */
[----:B------:R-:W-:Y:S01]  /*2b80*/  ISETP.GT.U32.AND P5, PT, R185, R244, PT ;  /* 0x000000f4b900720c */ /* 0x000fe20003fa4070 */
[----:B------:R-:W-:Y:S01]  /*2b90*/  FMUL R148, R148, c[0x0][0x188] ;  /* 0x0000620094947a20 */ /* 0x000fe20000400000 */
[C---:B------:R-:W-:Y:S02]  /*2ba0*/  ISETP.GT.U32.AND.EX P1, PT, R126.reuse, RZ, PT, P1 ;  /* 0x000000ff7e00720c */ /* 0x040fe40003f24110 */
[----:B------:R-:W-:-:S02]  /*2bb0*/  ISETP.GT.U32.AND.EX P2, PT, R126, RZ, PT, P2 ;  /* 0x000000ff7e00720c */ /* 0x000fc40003f44120 */
[----:B------:R-:W-:Y:S01]  /*2bc0*/  ISETP.GT.U32.AND.EX P4, PT, R126, RZ, PT, P4 ;  /* 0x000000ff7e00720c */ /* 0x000fe20003f84140 */
[----:B------:R-:W-:Y:S01]  /*2bd0*/  FMUL R126, R150, c[0x0][0x188] ;  /* 0x00006200967e7a20 */ /* 0x000fe20000400000 */
[----:B------:R-:W-:Y:S01]  /*2be0*/  ISETP.GT.U32.AND.EX P3, PT, R125, RZ, PT, P3 ;  /* 0x000000ff7d00720c */ /* 0x000fe20003f64130 */
[----:B------:R-:W-:Y:S01]  /*2bf0*/  FMUL R149, R149, c[0x0][0x188] ;  /* 0x0000620095957a20 */ /* 0x000fe20000400000 */
[C---:B------:R-:W-:Y:S02]  /*2c00*/  ISETP.GT.U32.AND.EX P6, PT, R125.reuse, RZ, PT, P6 ;  /* 0x000000ff7d00720c */ /* 0x040fe40003fc4160 */
[----:B------:R-:W-:Y:S01]  /*2c10*/  ISETP.GT.U32.AND.EX P5, PT, R125, RZ, PT, P5 ;  /* 0x000000ff7d00720c */ /* 0x000fe20003fa4150 */
[----:B------:R-:W-:Y:S01]  /*2c20*/  FMUL R125, R151, c[0x0][0x188] ;  /* 0x00006200977d7a20 */ /* 0x000fe20000400000 */
[----:B------:R-:W-:Y:S02]  /*2c30*/  FSEL R140, R140, -INF , !P1 ;  /* 0xff8000008c8c7808 */ /* 0x000fe40004800000 */
[----:B------:R-:W-:-:S02]  /*2c40*/  ISETP.GT.U32.AND P1, PT, R188, R245, PT ;  /* 0x000000f5bc00720c */ /* 0x000fc40003f24070 */
[----:B------:R-:W-:Y:S02]  /*2c50*/  FSEL R153, R148, -INF , !P2 ;  /* 0xff80000094997808 */ /* 0x000fe40005000000 */
[----:B------:R-:W-:Y:S02]  /*2c60*/  FSEL R126, R126, -INF , !P4 ;  /* 0xff8000007e7e7808 */ /* 0x000fe40006000000 */
[C---:B------:R-:W-:Y:S02]  /*2c70*/  ISETP.GT.U32.AND P2, PT, R188.reuse, R211, PT ;  /* 0x000000d3bc00720c */ /* 0x040fe40003f44070 */
[----:B------:R-:W-:Y:S01]  /*2c80*/  ISETP.GT.U32.AND P4, PT, R188, R244, PT ;  /* 0x000000f4bc00720c */ /* 0x000fe20003f84070 */
[----:B------:R-:W-:Y:S01]  /*2c90*/  FMUL R106, R106, c[0x0][0x188] ;  /* 0x000062006a6a7a20 */ /* 0x000fe20000400000 */
[----:B0-----:R-:W-:Y:S02]  /*2ca0*/  FMNMX R0, R0, R17, !PT ;  /* 0x0000001100007209 */ /* 0x001fe40007800000 */
[----:B------:R-:W-:Y:S01]  /*2cb0*/  FSEL R151, R149, -INF , !P6 ;  /* 0xff80000095977808 */ /* 0x000fe20007000000 */
[----:B------:R-:W-:Y:S01]  /*2cc0*/  FMUL R16, R120, c[0x0][0x188] ;  /* 0x0000620078107a20 */ /* 0x000fe20000400000 */
[----:B------:R-:W-:Y:S01]  /*2cd0*/  ISETP.GT.U32.AND P6, PT, R182, R211, PT ;  /* 0x000000d3b600720c */ /* 0x000fe20003fc4070 */
[----:B------:R-:W-:Y:S01]  /*2ce0*/  FMUL R122, R122, c[0x0][0x188] ;  /* 0x000062007a7a7a20 */ /* 0x000fe20000400000 */
[----:B------:R-:W-:-:S02]  /*2cf0*/  FSEL R125, R125, -INF , !P5 ;  /* 0xff8000007d7d7808 */ /* 0x000fc40006800000 */
[----:B------:R-:W-:Y:S02]  /*2d00*/  ISETP.GT.U32.AND P5, PT, R182, R244, PT ;  /* 0x000000f4b600720c */ /* 0x000fe40003fa4070 */
[----:B------:R-:W-:Y:S01]  /*2d10*/  ISETP.GT.U32.AND.EX P1, PT, R183, RZ, PT, P1 ;  /* 0x000000ffb700720c */ /* 0x000fe20003f24110 */
[----:B------:R-:W-:Y:S01]  /*2d20*/  FMUL R121, R121, c[0x0][0x188] ;  /* 0x0000620079797a20 */ /* 0x000fe20000400000 */
[C---:B------:R-:W-:Y:S02]  /*2d30*/  ISETP.GT.U32.AND.EX P2, PT, R183.reuse, RZ, PT, P2 ;  /* 0x000000ffb700720c */ /* 0x040fe40003f44120 */
[----:B------:R-:W-:Y:S01]  /*2d40*/  ISETP.GT.U32.AND.EX P4, PT, R183, RZ, PT, P4 ;  /* 0x000000ffb700720c */ /* 0x000fe20003f84140 */
[----:B------:R-:W0:Y:S01]  /*2d50*/  SHFL.BFLY PT, R17, R0, 0x1, 0x1f ;  /* 0x0c201f0000117f89 */ /* 0x000e2200000e0000 */
[----:B------:R-:W-:Y:S01]  /*2d60*/  ISETP.GT.U32.AND.EX P6, PT, R179, RZ, PT, P6 ;  /* 0x000000ffb300720c */ /* 0x000fe20003fc4160 */
[----:B------:R-:W-:Y:S01]  /*2d70*/  FMUL R117, R123, c[0x0][0x188] ;  /* 0x000062007b757a20 */ /* 0x000fe20000400000 */
[----:B------:R-:W-:-:S02]  /*2d80*/  FSEL R120, R106, -INF , !P1 ;  /* 0xff8000006a787808 */ /* 0x000fc40004800000 */
[----:B------:R-:W-:Y:S02]  /*2d90*/  ISETP.GT.U32.AND.EX P5, PT, R179, RZ, PT, P5 ;  /* 0x000000ffb300720c */ /* 0x000fe40003fa4150 */
[----:B------:R-:W-:Y:S02]  /*2da0*/  FSEL R106, R16, -INF , !P2 ;  /* 0xff800000106a7808 */ /* 0x000fe40005000000 */
[----:B------:R-:W-:Y:S02]  /*2db0*/  FSEL R122, R122, -INF , !P4 ;  /* 0xff8000007a7a7808 */ /* 0x000fe40006000000 */
[C---:B------:R-:W-:Y:S02]  /*2dc0*/  ISETP.GT.U32.AND P1, PT, R177.reuse, R245, PT ;  /* 0x000000f5b100720c */ /* 0x040fe40003f24070 */
[C---:B------:R-:W-:Y:S02]  /*2dd0*/  ISETP.GT.U32.AND P2, PT, R177.reuse, R211, PT ;  /* 0x000000d3b100720c */ /* 0x040fe40003f44070 */
[----:B------:R-:W-:-:S02]  /*2de0*/  ISETP.GT.U32.AND P4, PT, R177, R244, PT ;  /* 0x000000f4b100720c */ /* 0x000fc40003f84070 */
[----:B------:R-:W-:Y:S01]  /*2df0*/  FSEL R177, R121, -INF , !P6 ;  /* 0xff80000079b17808 */ /* 0x000fe20007000000 */
[----:B------:R-:W-:Y:S01]  /*2e00*/  FMUL R116, R110, c[0x0][0x188] ;  /* 0x000062006e747a20 */ /* 0x000fe20000400000 */
[----:B------:R-:W-:Y:S01]  /*2e10*/  FSEL R121, R117, -INF , !P5 ;  /* 0xff80000075797808 */ /* 0x000fe20006800000 */
[----:B------:R-:W-:Y:S01]  /*2e20*/  FMUL R110, R111, c[0x0][0x188] ;  /* 0x000062006f6e7a20 */ /* 0x000fe20000400000 */
[----:B------:R-:W-:Y:S01]  /*2e30*/  ISETP.GT.U32.AND P5, PT, R187, R245, PT ;  /* 0x000000f5bb00720c */ /* 0x000fe20003fa4070 */
[----:B------:R-:W-:Y:S01]  /*2e40*/  FMUL R52, R52, c[0x0][0x188] ;  /* 0x0000620034347a20 */ /* 0x000fe20000400000 */
[C---:B------:R-:W-:Y:S01]  /*2e50*/  ISETP.GT.U32.AND.EX P1, PT, R181.reuse, RZ, PT, P1 ;  /* 0x000000ffb500720c */ /* 0x040fe20003f24110 */
[----:B------:R-:W-:Y:S01]  /*2e60*/  FMUL R111, R54, c[0x0][0x188] ;  /* 0x00006200366f7a20 */ /* 0x000fe20000400000 */
[C---:B------:R-:W-:Y:S02]  /*2e70*/  ISETP.GT.U32.AND.EX P2, PT, R181.reuse, RZ, PT, P2 ;  /* 0x000000ffb500720c */ /* 0x040fe40003f44120 */
[----:B------:R-:W-:Y:S01]  /*2e80*/  ISETP.GT.U32.AND.EX P4, PT, R181, RZ, PT, P4 ;  /* 0x000000ffb500720c */ /* 0x000fe20003f84140 */
[----:B------:R-:W-:Y:S01]  /*2e90*/  FMUL R123, R114, c[0x0][0x188] ;  /* 0x00006200727b7a20 */ /* 0x000fe20000400000 */
[----:B------:R-:W-:Y:S01]  /*2ea0*/  ISETP.GT.U32.AND.EX P5, PT, R154, RZ, PT, P5 ;  /* 0x000000ff9a00720c */ /* 0x000fe20003fa4150 */
[----:B------:R-:W-:Y:S01]  /*2eb0*/  FMUL R141, R147, c[0x0][0x188] ;  /* 0x00006200938d7a20 */ /* 0x000fe20000400000 */
[----:B------:R-:W-:-:S02]  /*2ec0*/  FSEL R114, R116, -INF , !P1 ;  /* 0xff80000074727808 */ /* 0x000fc40004800000 */
[----:B------:R-:W-:Y:S02]  /*2ed0*/  FSEL R54, R52, -INF , !P2 ;  /* 0xff80000034367808 */ /* 0x000fe40005000000 */
[----:B------:R-:W-:Y:S02]  /*2ee0*/  ISETP.GT.U32.AND P2, PT, R187, R211, PT ;  /* 0x000000d3bb00720c */ /* 0x000fe40003f44070 */
[----:B------:R-:W-:Y:S02]  /*2ef0*/  FSEL R116, R111, -INF , !P4 ;  /* 0xff8000006f747808 */ /* 0x000fe40006000000 */
[----:B------:R-:W-:Y:S02]  /*2f00*/  ISETP.GT.U32.AND P4, PT, R175, R245, PT ;  /* 0x000000f5af00720c */ /* 0x000fe40003f84070 */
[----:B------:R-:W-:Y:S01]  /*2f10*/  FSEL R110, R110, -INF , !P5 ;  /* 0xff8000006e6e7808 */ /* 0x000fe20006800000 */
[----:B------:R-:W-:Y:S01]  /*2f20*/  FMUL R53, R53, c[0x0][0x188] ;  /* 0x0000620035357a20 */ /* 0x000fe20000400000 */
[----:B------:R-:W-:Y:S01]  /*2f30*/  ISETP.GT.U32.AND P5, PT, R175, R211, PT ;  /* 0x000000d3af00720c */ /* 0x000fe20003fa4070 */
[----:B------:R-:W-:Y:S01]  /*2f40*/  FMUL R48, R48, c[0x0][0x188] ;  /* 0x0000620030307a20 */ /* 0x000fe20000400000 */
[----:B------:R-:W-:-:S02]  /*2f50*/  FSEL R141, R141, -INF , !P3 ;  /* 0xff8000008d8d7808 */ /* 0x000fc40005800000 */
[----:B------:R-:W-:Y:S02]  /*2f60*/  ISETP.GT.U32.AND.EX P2, PT, R154, RZ, PT, P2 ;  /* 0x000000ff9a00720c */ /* 0x000fe40003f44120 */
[----:B------:R-:W-:Y:S02]  /*2f70*/  ISETP.GT.U32.AND P3, PT, R182, R245, PT ;  /* 0x000000f5b600720c */ /* 0x000fe40003f64070 */
[C---:B------:R-:W-:Y:S02]  /*2f80*/  ISETP.GT.U32.AND.EX P4, PT, R108.reuse, RZ, PT, P4 ;  /* 0x000000ff6c00720c */ /* 0x040fe40003f84140 */
[----:B------:R-:W-:Y:S02]  /*2f90*/  ISETP.GT.U32.AND.EX P5, PT, R108, RZ, PT, P5 ;  /* 0x000000ff6c00720c */ /* 0x000fe40003fa4150 */
[----:B------:R-:W-:Y:S02]  /*2fa0*/  FSEL R182, R53, -INF , !P2 ;  /* 0xff80000035b67808 */ /* 0x000fe40005000000 */
[----:B------:R-:W-:-:S02]  /*2fb0*/  ISETP.GT.U32.AND.EX P3, PT, R179, RZ, PT, P3 ;  /* 0x000000ffb300720c */ /* 0x000fc40003f64130 */
[C---:B------:R-:W-:Y:S02]  /*2fc0*/  ISETP.GT.U32.AND P2, PT, R178.reuse, R245, PT ;  /* 0x000000f5b200720c */ /* 0x040fe40003f44070 */
[----:B------:R-:W-:Y:S02]  /*2fd0*/  FSEL R123, R123, -INF , !P4 ;  /* 0xff8000007b7b7808 */ /* 0x000fe40006000000 */
[----:B------:R-:W-:Y:S02]  /*2fe0*/  ISETP.GT.U32.AND P4, PT, R178, R211, PT ;  /* 0x000000d3b200720c */ /* 0x000fe40003f84070 */
[----:B------:R-:W-:Y:S02]  /*2ff0*/  FSEL R179, R48, -INF , !P5 ;  /* 0xff80000030b37808 */ /* 0x000fe40006800000 */
[----:B0-----:R-:W-:Y:S01]  /*3000*/  FMNMX R0, R0, R17, !PT ;  /* 0x0000001100007209 */ /* 0x001fe20007800000 */
[----:B------:R-:W-:Y:S01]  /*3010*/  FMUL R17, R115, c[0x0][0x188] ;  /* 0x0000620073117a20 */ /* 0x000fe20000400000 */
[----:B------:R-:W-:Y:S01]  /*3020*/  ISETP.GT.U32.AND P5, PT, R201, R245, PT ;  /* 0x000000f5c900720c */ /* 0x000fe20003fa4070 */
[----:B------:R-:W-:Y:S01]  /*3030*/  FMUL R49, R49, c[0x0][0x188] ;  /* 0x0000620031317a20 */ /* 0x000fe20000400000 */
[----:B------:R-:W-:Y:S01]  /*3040*/  ISETP.GT.U32.AND.EX P2, PT, R104, RZ, PT, P2 ;  /* 0x000000ff6800720c */ /* 0x000fe20003f44120 */
[----:B------:R-:W-:Y:S01]  /*3050*/  FMUL R115, R118, c[0x0][0x188] ;  /* 0x0000620076737a20 */ /* 0x000fe20000400000 */
[----:B------:R-:W-:Y:S01]  /*3060*/  ISETP.GT.U32.AND.EX P4, PT, R104, RZ, PT, P4 ;  /* 0x000000ff6800720c */ /* 0x000fe20003f84140 */
[----:B------:R-:W-:Y:S01]  /*3070*/  FMUL R16, R142, c[0x0][0x188] ;  /* 0x000062008e107a20 */ /* 0x000fe20000400000 */
[----:B------:R-:W-:-:S02]  /*3080*/  ISETP.GT.U32.AND.EX P5, PT, R158, RZ, PT, P5 ;  /* 0x000000ff9e00720c */ /* 0x000fc40003fa4150 */
        /* <DEDUP_REMOVED lines=8> */
[----:B------:R-:W-:Y:S01]  /*3110*/  ISETP.GT.U32.AND.EX P2, PT, R158, RZ, PT, P2 ;  /* 0x000000ff9e00720c */ /* 0x000fe20003f44120 */
[----:B------:R-:W-:Y:S01]  /*3120*/  FMUL R41, R41, c[0x0][0x188] ;  /* 0x0000620029297a20 */ /* 0x000fe20000400000 */
[----:B------:R-:W-:-:S02]  /*3130*/  ISETP.GT.U32.AND.EX P4, PT, R101, RZ, PT, P4 ;  /* 0x000000ff6500720c */ /* 0x000fc40003f84140 */
[----:B------:R-:W-:Y:S02]  /*3140*/  ISETP.GT.U32.AND.EX P5, PT, R101, RZ, PT, P5 ;  /* 0x000000ff6500720c */ /* 0x000fe40003fa4150 */
[----:B------:R-:W-:Y:S02]  /*3150*/  FSEL R183, R40, -INF , !P2 ;  /* 0xff80000028b77808 */ /* 0x000fe40005000000 */
[----:B------:R-:W-:Y:S02]  /*3160*/  FSEL R40, R119, -INF , !P4 ;  /* 0xff80000077287808 */ /* 0x000fe40006000000 */
[----:B------:R-:W-:Y:S02]  /*3170*/  ISETP.GT.U32.AND P4, PT, R171, R211, PT ;  /* 0x000000d3ab00720c */ /* 0x000fe40003f84070 */
[----:B------:R-:W-:Y:S02]  /*3180*/  FSEL R181, R41, -INF , !P5 ;  /* 0xff80000029b57808 */ /* 0x000fe40006800000 */
[----:B------:R-:W-:Y:S01]  /*3190*/  ISETP.GT.U32.AND P5, PT, R170, R245, PT ;  /* 0x000000f5aa00720c */ /* 0x000fe20003fa4070 */
[----:B------:R-:W-:Y:S01]  /*31a0*/  FMUL R32, R32, c[0x0][0x188] ;  /* 0x0000620020207a20 */ /* 0x000fe20000400000 */
[----:B------:R-:W-:Y:S01]  /*31b0*/  ISETP.GT.U32.AND.EX P4, PT, R100, RZ, PT, P4 ;  /* 0x000000ff6400720c */ /* 0x000fe20003f84140 */
[----:B------:R-:W-:Y:S01]  /*31c0*/  FMUL R139, R139, c[0x0][0x188] ;  /* 0x000062008b8b7a20 */ /* 0x000fe20000400000 */
[----:B------:R-:W-:-:S02]  /*31d0*/  ISETP.GT.U32.AND.EX P5, PT, R109, RZ, PT, P5 ;  /* 0x000000ff6d00720c */ /* 0x000fc40003fa4150 */
[----:B------:R-:W-:Y:S02]  /*31e0*/  FSEL R49, R32, -INF , !P4 ;  /* 0xff80000020317808 */ /* 0x000fe40006000000 */
[----:B------:R-:W-:Y:S02]  /*31f0*/  ISETP.GT.U32.AND P4, PT, R169, R245, PT ;  /* 0x000000f5a900720c */ /* 0x000fe40003f84070 */
[----:B------:R-:W-:Y:S02]  /*3200*/  FSEL R32, R139, -INF , !P5 ;  /* 0xff8000008b207808 */ /* 0x000fe40006800000 */
[----:B------:R-:W-:Y:S01]  /*3210*/  ISETP.GT.U32.AND P5, PT, R169, R211, PT ;  /* 0x000000d3a900720c */ /* 0x000fe20003fa4070 */
[----:B------:R-:W-:Y:S01]  /*3220*/  FMUL R48, R44, c[0x0][0x188] ;  /* 0x000062002c307a20 */ /* 0x000fe20000400000 */
[C---:B------:R-:W-:Y:S02]  /*3230*/  ISETP.GT.U32.AND.EX P4, PT, R136.reuse, RZ, PT, P4 ;  /* 0x000000ff8800720c */ /* 0x040fe40003f84140 */
[----:B------:R-:W-:-:S02]  /*3240*/  ISETP.GT.U32.AND.EX P5, PT, R136, RZ, PT, P5 ;  /* 0x000000ff8800720c */ /* 0x000fc40003fa4150 */
        /* <DEDUP_REMOVED lines=12> */
[-C--:B------:R-:W-:Y:S02]  /*3310*/  ISETP.GT.U32.AND P2, PT, R170, R211.reuse, PT ;  /* 0x000000d3aa00720c */ /* 0x080fe40003f44070 */
        /* <DEDUP_REMOVED lines=11> */
[----:B------:R-:W-:Y:S01]  /*33d0*/  FSEL R33, R29, -INF , !P4 ;  /* 0xff8000001d217808 */ /* 0x000fe20006000000 */
[----:B------:R-:W-:Y:S01]  /*33e0*/  FMUL R107, R107, c[0x0][0x188] ;  /* 0x000062006b6b7a20 */ /* 0x000fe20000400000 */
[-C--:B------:R-:W-:Y:S02]  /*33f0*/  ISETP.GT.U32.AND P4, PT, R167, R211.reuse, PT ;  /* 0x000000d3a700720c */ /* 0x080fe40003f84070 */
[----:B------:R-:W-:Y:S02]  /*3400*/  FSEL R29, R18, -INF , !P5 ;  /* 0xff800000121d7808 */ /* 0x000fe40006800000 */
[----:B------:R-:W-:Y:S01]  /*3410*/  ISETP.GT.U32.AND P5, PT, R164, R211, PT ;  /* 0x000000d3a400720c */ /* 0x000fe20003fa4070 */
[----:B------:R-:W-:Y:S01]  /*3420*/  FMUL R36, R36, c[0x0][0x188] ;  /* 0x0000620024247a20 */ /* 0x000fe20000400000 */
[----:B------:R-:W-:Y:S01]  /*3430*/  FMNMX R0, R0, R22, !PT ;  /* 0x0000001600007209 */ /* 0x000fe20007800000 */
[----:B------:R-:W-:Y:S01]  /*3440*/  FMUL R28, R28, c[0x0][0x188] ;  /* 0x000062001c1c7a20 */ /* 0x000fe20000400000 */
[----:B------:R-:W-:-:S02]  /*3450*/  ISETP.GT.U32.AND.EX P4, PT, R156, RZ, PT, P4 ;  /* 0x000000ff9c00720c */ /* 0x000fc40003f84140 */
[----:B------:R-:W-:Y:S02]  /*3460*/  ISETP.GT.U32.AND.EX P5, PT, R159, RZ, PT, P5 ;  /* 0x000000ff9f00720c */ /* 0x000fe40003fa4150 */
[----:B------:R-:W-:Y:S02]  /*3470*/  FSEL R107, R107, -INF , !P3 ;  /* 0xff8000006b6b7808 */ /* 0x000fe40005800000 */
[CC--:B------:R-:W-:Y:S02]  /*3480*/  ISETP.GT.U32.AND P3, PT, R128.reuse, R245.reuse, PT ;  /* 0x000000f58000720c */ /* 0x0c0fe40003f64070 */
[----:B------:R-:W-:Y:S01]  /*3490*/  ISETP.GE.U32.AND P6, PT, R128, R245, PT ;  /* 0x000000f58000720c */ /* 0x000fe20003fc6070 */
[--C-:B------:R-:W-:Y:S01]  /*34a0*/  FADD R176, R176, -R0.reuse ;  /* 0x80000000b0b07221 */ /* 0x100fe20000000000 */
[----:B------:R-:W-:Y:S01]  /*34b0*/  FSEL R190, R36, -INF , !P4 ;  /* 0xff80000024be7808 */ /* 0x000fe20006000000 */
[----:B------:R-:W-:Y:S01]  /*34c0*/  FMUL R26, R26, c[0x0][0x188] ;  /* 0x000062001a1a7a20 */ /* 0x000fe20000400000 */
[----:B------:R-:W-:Y:S01]  /*34d0*/  FSEL R36, R28, -INF , !P5 ;  /* 0xff8000001c247808 */ /* 0x000fe20006800000 */
[----:B------:R-:W-:Y:S01]  /*34e0*/  FMUL R102, R102, c[0x0][0x188] ;  /* 0x0000620066667a20 */ /* 0x000fe20000400000 */
[C---:B------:R-:W-:Y:S01]  /*34f0*/  ISETP.GT.U32.AND.EX P3, PT, R76.reuse, RZ, PT, P3 ;  /* 0x000000ff4c00720c */ /* 0x040fe20003f64130 */
[----:B------:R-:W-:Y:S01]  /*3500*/  FMUL R28, R103, c[0x0][0x188] ;  /* 0x00006200671c7a20 */ /* 0x000fe20000400000 */
[----:B------:R-:W-:Y:S01]  /*3510*/  ISETP.GE.U32.AND.EX P6, PT, R76, RZ, PT, P6 ;  /* 0x000000ff4c00720c */ /* 0x000fe20003fc6160 */
[----:B------:R-:W-:Y:S01]  /*3520*/  FMUL R176, R176, 1.4426950216293334961 ;  /* 0x3fb8aa3bb0b07820 */ /* 0x000fe20000400000 */
[----:B------:R-:W-:Y:S01]  /*3530*/  FSEL R26, R26, -INF , !P0 ;  /* 0xff8000001a1a7808 */ /* 0x000fe20004000000 */
[--C-:B------:R-:W-:Y:S01]  /*3540*/  FADD R16, R23, -R0.reuse ;  /* 0x8000000017107221 */ /* 0x100fe20000000000 */
[----:B------:R-:W-:Y:S01]  /*3550*/  FSEL R23, R102, -INF , !P3 ;  /* 0xff80000066177808 */ /* 0x000fe20005800000 */
[----:B------:R-:W-:Y:S01]  /*3560*/  FADD R15, R15, -R0 ;  /* 0x800000000f0f7221 */ /* 0x000fe20000000000 */
[----:B------:R-:W-:-:S02]  /*3570*/  FSEL R28, R28, -INF , !P6 ;  /* 0xff8000001c1c7808 */ /* 0x000fc40007000000 */
[----:B------:R-:W-:Y:S02]  /*3580*/  ISETP.GT.U32.AND P0, PT, R187, R244, PT ;  /* 0x000000f4bb00720c */ /* 0x000fe40003f04070 */
[----:B------:R0:W-:Y:S01]  /*3590*/  MUFU.EX2 R187, R176 ;  /* 0x000000b000bb7308 */ /* 0x0001e20000000800 */
[----:B------:R-:W-:Y:S02]  /*35a0*/  FMUL R189, R16, 1.4426950216293334961 ;  /* 0x3fb8aa3b10bd7820 */ /* 0x000fe40000400000 */
[----:B0-----:R-:W-:Y:S01]  /*35b0*/  FMUL R176, R15, 1.4426950216293334961 ;  /* 0x3fb8aa3b0fb07820 */ /* 0x001fe20000400000 */
[----:B------:R-:W-:-:S04]  /*35c0*/  FMNMX R15, R23, R28, !PT ;  /* 0x0000001c170f7209 */ /* 0x000fc80007800000 */
[----:B------:R-:W-:Y:S01]  /*35d0*/  FMNMX R16, R26, R15, !PT ;  /* 0x0000000f1a107209 */ /* 0x000fe20007800000 */
[----:B------:R-:W-:-:S03]  /*35e0*/  FADD R173, R173, -R0 ;  /* 0x80000000adad7221 */ /* 0x000fc60000000000 */
[----:B------:R-:W-:Y:S01]  /*35f0*/  FMNMX R16, R27, R16, !PT ;  /* 0x000000101b107209 */ /* 0x000fe20007800000 */
[--C-:B------:R-:W-:Y:S02]  /*3600*/  FADD R186, R186, -R0.reuse ;  /* 0x80000000baba7221 */ /* 0x100fe40000000000 */
[--C-:B------:R-:W-:Y:S01]  /*3610*/  FADD R180, R180, -R0.reuse ;  /* 0x80000000b4b47221 */ /* 0x100fe20000000000 */
[----:B------:R-:W-:Y:S01]  /*3620*/  FMNMX R15, R97, R16, !PT ;  /* 0x00000010610f7209 */ /* 0x000fe20007800000 */
[----:B------:R-:W-:Y:S02]  /*3630*/  FMUL R173, R173, 1.4426950216293334961 ;  /* 0x3fb8aa3badad7820 */ /* 0x000fe40000400000 */
[----:B------:R-:W-:Y:S01]  /*3640*/  FADD R14, R14, -R0 ;  /* 0x800000000e0e7221 */ /* 0x000fe20000000000 */
[----:B------:R-:W-:Y:S01]  /*3650*/  FMNMX R15, R132, R15, !PT ;  /* 0x0000000f840f7209 */ /* 0x000fe20007800000 */
[----:B------:R-:W-:Y:S02]  /*3660*/  FMUL R52, R186, 1.4426950216293334961 ;  /* 0x3fb8aa3bba347820 */ /* 0x000fe40000400000 */
[----:B------:R-:W-:-:S02]  /*3670*/  FMUL R186, R180, 1.4426950216293334961 ;  /* 0x3fb8aa3bb4ba7820 */ /* 0x000fc40000400000 */
[----:B------:R0:W-:Y:S02]  /*3680*/  MUFU.EX2 R180, R173 ;  /* 0x000000ad00b47308 */ /* 0x0001e40000000800 */
[----:B0-----:R-:W-:Y:S01]  /*3690*/  FMUL R173, R14, 1.4426950216293334961 ;  /* 0x3fb8aa3b0ead7820 */ /* 0x001fe20000400000 */
[----:B------:R-:W-:-:S04]  /*36a0*/  FMNMX R14, R96, R15, !PT ;  /* 0x0000000f600e7209 */ /* 0x000fc80007800000 */
        /* <DEDUP_REMOVED lines=15> */
[----:B------:R-:W-:Y:S02]  /*37a0*/  FMNMX R15, R123, R14, !PT ;  /* 0x0000000e7b0f7209 */ /* 0x000fe40007800000 */
[----:B------:R-:W-:Y:S02]  /*37b0*/  ISETP.GT.U32.AND P2, PT, R166, R245, PT ;  /* 0x000000f5a600720c */ /* 0x000fe40003f44070 */
[----:B------:R-:W-:Y:S01]  /*37c0*/  FMNMX R14, R142, R15, !PT ;  /* 0x0000000f8e0e7209 */ /* 0x000fe20007800000 */
[----:B------:R-:W-:Y:S01]  /*37d0*/  FMUL R143, R143, c[0x0][0x188] ;  /* 0x000062008f8f7a20 */ /* 0x000fe20000400000 */
[----:B------:R-:W-:Y:S02]  /*37e0*/  ISETP.GT.U32.AND.EX P2, PT, R105, RZ, PT, P2 ;  /* 0x000000ff6900720c */ /* 0x000fe40003f44120 */
[----:B------:R-:W-:Y:S02]  /*37f0*/  FMNMX R15, R115, R14, !PT ;  /* 0x0000000e730f7209 */ /* 0x000fe40007800000 */
[----:B------:R-:W-:-:S02]  /*3800*/  FSEL R45, R143, -INF , !P2 ;  /* 0xff8000008f2d7808 */ /* 0x000fc40005000000 */
[----:B------:R-:W-:Y:S02]  /*3810*/  FMNMX R14, R40, R15, !PT ;  /* 0x0000000f280e7209 */ /* 0x000fe40007800000 */
[----:B------:R-:W-:Y:S02]  /*3820*/  ISETP.GE.U32.AND P2, PT, R128, R211, PT ;  /* 0x000000d38000720c */ /* 0x000fe40003f46070 */
[----:B------:R-:W-:Y:S01]  /*3830*/  FMNMX R15, R41, R14, !PT ;  /* 0x0000000e290f7209 */ /* 0x000fe20007800000 */
[----:B------:R-:W-:Y:S01]  /*3840*/  FMUL R57, R57, c[0x0][0x188] ;  /* 0x0000620039397a20 */ /* 0x000fe20000400000 */
[----:B------:R-:W-:Y:S01]  /*3850*/  ISETP.GE.U32.AND.EX P2, PT, R76, RZ, PT, P2 ;  /* 0x000000ff4c00720c */ /* 0x000fe20003f46120 */
[----:B------:R-:W-:Y:S01]  /*3860*/  FADD R207, R207, -R0 ;  /* 0x80000000cfcf7221 */ /* 0x000fe20000000000 */
[----:B------:R-:W-:-:S03]  /*3870*/  FMNMX R15, R32, R15, !PT ;  /* 0x0000000f200f7209 */ /* 0x000fc60007800000 */
[----:B------:R-:W-:Y:S01]  /*3880*/  FMUL R138, R207, 1.4426950216293334961 ;  /* 0x3fb8aa3bcf8a7820 */ /* 0x000fe20000400000 */
[----:B------:R-:W-:Y:S02]  /*3890*/  FSEL R207, R57, -INF , !P2 ;  /* 0xff80000039cf7808 */ /* 0x000fe40005000000 */
[----:B------:R-:W-:Y:S02]  /*38a0*/  ISETP.GT.U32.AND P2, PT, R165, R245, PT ;  /* 0x000000f5a500720c */ /* 0x000fe40003f44070 */
[----:B------:R-:W-:Y:S01]  /*38b0*/  FMNMX R14, R44, R15, !PT ;  /* 0x0000000f2c0e7209 */ /* 0x000fe20007800000 */
[----:B------:R-:W-:Y:S01]  /*38c0*/  FADD R208, R208, -R0 ;  /* 0x80000000d0d07221 */ /* 0x000fe20000000000 */
[----:B------:R-:W-:Y:S01]  /*38d0*/  ISETP.GT.U32.AND.EX P2, PT, R157, RZ, PT, P2 ;  /* 0x000000ff9d00720c */ /* 0x000fe20003f44120 */
[----:B------:R-:W-:Y:S01]  /*38e0*/  FMUL R19, R19, c[0x0][0x188] ;  /* 0x0000620013137a20 */ /* 0x000fe20000400000 */
[----:B------:R-:W-:Y:S02]  /*38f0*/  FMNMX R14, R45, R14, !PT ;  /* 0x0000000e2d0e7209 */ /* 0x000fe40007800000 */
[----:B------:R-:W-:-:S02]  /*3900*/  ISETP.GT.U32.AND P1, PT, R128, R211, PT ;  /* 0x000000d38000720c */ /* 0x000fc40003f24070 */
[CC--:B------:R-:W-:Y:S02]  /*3910*/  ISETP.GT.U32.AND P4, PT, R128.reuse, R244.reuse, PT ;  /* 0x000000f48000720c */ /* 0x0c0fe40003f84070 */
[----:B------:R-:W-:Y:S01]  /*3920*/  ISETP.GE.U32.AND P5, PT, R128, R244, PT ;  /* 0x000000f48000720c */ /* 0x000fe20003fa6070 */
[----:B------:R-:W-:Y:S01]  /*3930*/  FMUL R128, R208, 1.4426950216293334961 ;  /* 0x3fb8aa3bd0807820 */ /* 0x000fe20000400000 */
[----:B------:R-:W-:Y:S02]  /*3940*/  FSEL R208, R19, -INF , !P2 ;  /* 0xff80000013d07808 */ /* 0x000fe40005000000 */
[----:B------:R-:W-:-:S04]  /*3950*/  FMNMX R17, R29, R14, !PT ;  /* 0x0000000e1d117209 */ /* 0x000fc80007800000 */
[----:B------:R-:W-:-:S05]  /*3960*/  FMNMX R17, R208, R17, !PT ;  /* 0x00000011d0117209 */ /* 0x000fca0007800000 */
[----:B------:R-:W0:Y:S01]  /*3970*/  SHFL.BFLY PT, R102, R17, 0x2, 0x1f ;  /* 0x0c401f0011667f89 */ /* 0x000e2200000e0000 */
[----:B------:R-:W-:Y:S01]  /*3980*/  ISETP.GT.U32.AND P2, PT, R165, R211, PT ;  /* 0x000000d3a500720c */ /* 0x000fe20003f44070 */
[----:B------:R-:W-:Y:S02]  /*3990*/  FMUL R37, R37, c[0x0][0x188] ;  /* 0x0000620025257a20 */ /* 0x000fe40000400000 */
[----:B------:R-:W-:Y:S01]  /*39a0*/  IMAD.WIDE R14, R5, 0x2, R226 ;  /* 0x00000002050e7825 */ /* 0x000fe200078e02e2 */
[----:B------:R-:W-:Y:S02]  /*39b0*/  ISETP.GT.U32.AND.EX P2, PT, R157, RZ, PT, P2 ;  /* 0x000000ff9d00720c */ /* 0x000fe40003f44120 */
[----:B0-----:R-:W-:-:S05]  /*39c0*/  FMNMX R102, R17, R102, !PT ;  /* 0x0000006611667209 */ /* 0x001fca0007800000 */
[----:B------:R-:W0:Y:S01]  /*39d0*/  SHFL.BFLY PT, R103, R102, 0x1, 0x1f ;  /* 0x0c201f0066677f89 */ /* 0x000e2200000e0000 */
[----:B------:R-:W-:Y:S01]  /*39e0*/  FSEL R149, R37, -INF , !P2 ;  /* 0xff80000025957808 */ /* 0x000fe20005000000 */
[----:B------:R-:W-:Y:S01]  /*39f0*/  FMUL R56, R56, c[0x0][0x188] ;  /* 0x0000620038387a20 */ /* 0x000fe20000400000 */
[----:B------:R-:W-:Y:S01]  /*3a00*/  ISETP.GT.U32.AND.EX P1, PT, R76, RZ, PT, P1 ;  /* 0x000000ff4c00720c */ /* 0x000fe20003f24110 */
[----:B------:R1:W2:Y:S01]  /*3a10*/  LDG.E.U16 R37, [R14.64] ;  /* 0x000000060e257981 */ /* 0x0002a2000c1e1500 */
[----:B------:R-:W-:Y:S02]  /*3a20*/  IMAD.WIDE R18, R5, 0x2, R222 ;  /* 0x0000000205127825 */ /* 0x000fe400078e02de */
[----:B------:R-:W-:Y:S02]  /*3a30*/  FSEL R206, R56, -INF , !P1 ;  /* 0xff80000038ce7808 */ /* 0x000fe40004800000 */
[----:B------:R-:W-:Y:S01]  /*3a40*/  FADD R25, R25, -R0 ;  /* 0x8000000019197221 */ /* 0x000fe20000000000 */
[----:B------:R3:W4:Y:S01]  /*3a50*/  LDG.E.U16 R57, [R18.64] ;  /* 0x0000000612397981 */ /* 0x000722000c1e1500 */
[----:B-1----:R-:W-:-:S05]  /*3a60*/  IMAD.WIDE R14, R5, 0x2, R224 ;  /* 0x00000002050e7825 */ /* 0x002fca00078e02e0 */
[----:B------:R1:W5:Y:S01]  /*3a70*/  LDG.E.U16 R56, [R14.64] ;  /* 0x000000060e387981 */ /* 0x000362000c1e1500 */
[----:B---3--:R-:W-:Y:S02]  /*3a80*/  FMUL R19, R25, 1.4426950216293334961 ;  /* 0x3fb8aa3b19137820 */ /* 0x008fe40000400000 */
[----:B-1----:R-:W-:-:S04]  /*3a90*/  FADD R14, R24, -R0 ;  /* 0x80000000180e7221 */ /* 0x002fc80000000000 */
[----:B------:R-:W-:Y:S01]  /*3aa0*/  FMUL R119, R14, 1.4426950216293334961 ;  /* 0x3fb8aa3b0e777820 */ /* 0x000fe20000400000 */
[----:B0-----:R-:W-:Y:S01]  /*3ab0*/  FMNMX R14, R102, R103, !PT ;  /* 0x00000067660e7209 */ /* 0x001fe20007800000 */
[----:B------:R-:W-:Y:S01]  /*3ac0*/  IMAD.WIDE R24, R5, 0x2, R218 ;  /* 0x0000000205187825 */ /* 0x000fe200078e02da */
[----:B------:R-:W-:Y:S02]  /*3ad0*/  ISETP.GT.U32.AND P1, PT, R200, R244, PT ;  /* 0x000000f4c800720c */ /* 0x000fe40003f24070 */
[----:B------:R-:W-:Y:S01]  /*3ae0*/  FMNMX R14, R14, R79, !PT ;  /* 0x0000004f0e0e7209 */ /* 0x000fe20007800000 */
[--C-:B------:R-:W-:Y:S01]  /*3af0*/  FADD R203, R203, -R0.reuse ;  /* 0x80000000cbcb7221 */ /* 0x100fe20000000000 */
[----:B------:R0:W3:Y:S01]  /*3b00*/  LDG.E.U16 R200, [R24.64] ;  /* 0x0000000618c87981 */ /* 0x0000e2000c1e1500 */
[--C-:B------:R-:W-:Y:S02]  /*3b10*/  FADD R195, R195, -R0.reuse ;  /* 0x80000000c3c37221 */ /* 0x100fe40000000000 */
[----:B------:R-:W-:-:S02]  /*3b20*/  FADD R131, R131, -R0 ;  /* 0x8000000083837221 */ /* 0x000fc40000000000 */
[--C-:B------:R-:W-:Y:S02]  /*3b30*/  FADD R26, R26, -R14.reuse ;  /* 0x8000000e1a1a7221 */ /* 0x100fe40000000000 */
[----:B------:R-:W-:Y:S02]  /*3b40*/  FADD R27, R27, -R14 ;  /* 0x8000000e1b1b7221 */ /* 0x000fe40000000000 */
[----:B0-----:R-:W-:Y:S01]  /*3b50*/  IMAD.WIDE R24, R5, 0x2, R216 ;  /* 0x0000000205187825 */ /* 0x001fe200078e02d8 */
[----:B------:R-:W-:-:S03]  /*3b60*/  ISETP.GT.U32.AND P2, PT, R201, R244, PT ;  /* 0x000000f4c900720c */ /* 0x000fc60003f44070 */
[----:B------:R-:W-:Y:S02]  /*3b70*/  FMUL R195, R195, 1.4426950216293334961 ;  /* 0x3fb8aa3bc3c37820 */ /* 0x000fe40000400000 */
[----:B------:R-:W-:Y:S02]  /*3b80*/  FMUL R118, R203, 1.4426950216293334961 ;  /* 0x3fb8aa3bcb767820 */ /* 0x000fe40000400000 */
[----:B------:R-:W-:Y:S01]  /*3b90*/  FMUL R131, R131, 1.4426950216293334961 ;  /* 0x3fb8aa3b83837820 */ /* 0x000fe20000400000 */
[----:B------:R0:W2:Y:S01]  /*3ba0*/  LDG.E.U16 R203, [R24.64] ;  /* 0x0000000618cb7981 */ /* 0x0000a2000c1e1500 */
[--C-:B------:R-:W-:Y:S02]  /*3bb0*/  FADD R204, R204, -R0.reuse ;  /* 0x80000000cccc7221 */ /* 0x100fe40000000000 */
[----:B------:R-:W-:Y:S02]  /*3bc0*/  FMUL R26, R26, 1.4426950216293334961 ;  /* 0x3fb8aa3b1a1a7820 */ /* 0x000fe40000400000 */
[----:B------:R-:W-:Y:S01]  /*3bd0*/  FMUL R201, R27, 1.4426950216293334961 ;  /* 0x3fb8aa3b1bc97820 */ /* 0x000fe20000400000 */
[----:B------:R-:W-:Y:S01]  /*3be0*/  FMNMX R27, R206, R207, !PT ;  /* 0x000000cfce1b7209 */ /* 0x000fe20007800000 */
[--C-:B------:R-:W-:Y:S01]  /*3bf0*/  FADD R16, R144, -R0.reuse ;  /* 0x8000000090107221 */ /* 0x100fe20000000000 */
[----:B------:R-:W-:Y:S01]  /*3c00*/  ISETP.GT.U32.AND P3, PT, R175, R244, PT ;  /* 0x000000f4af00720c */ /* 0x000fe20003f64070 */
[----:B------:R-:W-:-:S02]  /*3c10*/  FADD R205, R205, -R0 ;  /* 0x80000000cdcd7221 */ /* 0x000fc40000000000 */
[----:B0-----:R-:W-:Y:S01]  /*3c20*/  IMAD.WIDE R24, R5, 0x2, R214 ;  /* 0x0000000205187825 */ /* 0x001fe200078e02d6 */
[----:B------:R-:W-:Y:S03]  /*3c30*/  MUFU.EX2 R17, R195 ;  /* 0x000000c300117308 */ /* 0x000fe60000000800 */
[----:B------:R-:W-:Y:S02]  /*3c40*/  FMUL R16, R16, 1.4426950216293334961 ;  /* 0x3fb8aa3b10107820 */ /* 0x000fe40000400000 */
[----:B------:R-:W-:-:S03]  /*3c50*/  FMUL R205, R205, 1.4426950216293334961 ;  /* 0x3fb8aa3bcdcd7820 */ /* 0x000fc60000400000 */
[----:B------:R0:W-:Y:S01]  /*3c60*/  MUFU.EX2 R175, R131 ;  /* 0x0000008300af7308 */ /* 0x0001e20000000800 */
[----:B------:R-:W-:-:S07]  /*3c70*/  FADD R196, R196, -R0 ;  /* 0x80000000c4c47221 */ /* 0x000fce0000000000 */
[----:B------:R1:W-:Y:S01]  /*3c80*/  MUFU.EX2 R195, R26 ;  /* 0x0000001a00c37308 */ /* 0x0003e20000000800 */
[----:B0-----:R-:W-:Y:S02]  /*3c90*/  FMUL R131, R204, 1.4426950216293334961 ;  /* 0x3fb8aa3bcc837820 */ /* 0x001fe40000400000 */
[----:B------:R0:W2:Y:S01]  /*3ca0*/  LDG.E.U16 R204, [R24.64] ;  /* 0x0000000618cc7981 */ /* 0x0000a2000c1e1500 */
[----:B-1----:R-:W-:-:S04]  /*3cb0*/  FMNMX R26, R36, R27, !PT ;  /* 0x0000001b241a7209 */ /* 0x002fc80007800000 */
[----:B------:R1:W-:Y:S01]  /*3cc0*/  MUFU.EX2 R137, R16 ;  /* 0x0000001000897308 */ /* 0x0003e20000000800 */
[----:B0-----:R-:W-:Y:S01]  /*3cd0*/  IMAD.WIDE R24, R5, 0x2, R212 ;  /* 0x0000000205187825 */ /* 0x001fe200078e02d4 */
[----:B------:R-:W-:-:S03]  /*3ce0*/  FMNMX R26, R33, R26, !PT ;  /* 0x0000001a211a7209 */ /* 0x000fc60007800000 */
[----:B-1----:R-:W-:-:S03]  /*3cf0*/  FADD R16, R112, -R0 ;  /* 0x8000000070107221 */ /* 0x002fc60000000000 */
[----:B------:R0:W-:Y:S01]  /*3d00*/  MUFU.EX2 R112, R205 ;  /* 0x000000cd00707308 */ /* 0x0001e20000000800 */
[----:B------:R-:W-:Y:S02]  /*3d10*/  FMUL R196, R196, 1.4426950216293334961 ;  /* 0x3fb8aa3bc4c47820 */ /* 0x000fe40000400000 */
[--C-:B------:R-:W-:Y:S02]  /*3d20*/  FADD R96, R96, -R14.reuse ;  /* 0x8000000e60607221 */ /* 0x100fe40000000000 */
[----:B------:R-:W-:Y:S01]  /*3d30*/  FADD R13, R13, -R14 ;  /* 0x8000000e0d0d7221 */ /* 0x000fe20000000000 */
[----:B0-----:R0:W2:Y:S02]  /*3d40*/  LDG.E.U16 R205, [R24.64] ;  /* 0x0000000618cd7981 */ /* 0x0010a4000c1e1500 */
[----:B------:R1:W-:Y:S01]  /*3d50*/  MUFU.EX2 R18, R196 ;  /* 0x000000c400127308 */ /* 0x0003e20000000800 */
[----:B0-----:R-:W-:Y:S01]  /*3d60*/  FMNMX R25, R71, R26, !PT ;  /* 0x0000001a47197209 */ /* 0x001fe20007800000 */
[----:B-1----:R-:W-:-:S03]  /*3d70*/  FMUL R196, R96, 1.4426950216293334961 ;  /* 0x3fb8aa3b60c47820 */ /* 0x002fc60000400000 */
[----:B------:R-:W-:Y:S01]  /*3d80*/  FMNMX R24, R78, R25, !PT ;  /* 0x000000194e187209 */ /* 0x000fe20007800000 */
[----:B------:R-:W-:-:S03]  /*3d90*/  FMUL R96, R13, 1.4426950216293334961 ;  /* 0x3fb8aa3b0d607820 */ /* 0x000fc60000400000 */
[----:B------:R-:W-:-:S04]  /*3da0*/  FMNMX R13, R69, R24, !PT ;  /* 0x00000018450d7209 */ /* 0x000fc80007800000 */
[----:B------:R-:W-:-:S04]  /*3db0*/  FMNMX R24, R70, R13, !PT ;  /* 0x0000000d46187209 */ /* 0x000fc80007800000 */
[----:B------:R-:W-:-:S04]  /*3dc0*/  FMNMX R13, R67, R24, !PT ;  /* 0x00000018430d7209 */ /* 0x000fc80007800000 */
[----:B------:R-:W-:-:S04]  /*3dd0*/  FMNMX R24, R68, R13, !PT ;  /* 0x0000000d44187209 */ /* 0x000fc80007800000 */
[----:B------:R-:W-:Y:S01]  /*3de0*/  FMNMX R24, R65, R24, !PT ;  /* 0x0000001841187209 */ /* 0x000fe20007800000 */
[----:B------:R-:W-:-:S03]  /*3df0*/  FADD R199, R199, -R0 ;  /* 0x80000000c7c77221 */ /* 0x000fc60000000000 */
[----:B------:R-:W-:Y:S01]  /*3e00*/  FMNMX R13, R63, R24, !PT ;  /* 0x000000183f0d7209 */ /* 0x000fe20007800000 */
[--C-:B------:R-:W-:Y:S02]  /*3e10*/  FADD R97, R97, -R14.reuse ;  /* 0x8000000e61617221 */ /* 0x100fe40000000000 */
[----:B------:R-:W-:Y:S01]  /*3e20*/  FMUL R199, R199, 1.4426950216293334961 ;  /* 0x3fb8aa3bc7c77820 */ /* 0x000fe20000400000 */
[----:B------:R-:W-:Y:S01]  /*3e30*/  FMNMX R13, R62, R13, !PT ;  /* 0x0000000d3e0d7209 */ /* 0x000fe20007800000 */
[----:B------:R-:W-:Y:S02]  /*3e40*/  FMUL R97, R97, 1.4426950216293334961 ;  /* 0x3fb8aa3b61617820 */ /* 0x000fe40000400000 */
[----:B------:R-:W-:Y:S01]  /*3e50*/  FADD R24, R161, -R14 ;  /* 0x8000000ea1187221 */ /* 0x000fe20000000000 */
[----:B------:R-:W-:Y:S01]  /*3e60*/  FMNMX R13, R124, R13, !PT ;  /* 0x0000000d7c0d7209 */ /* 0x000fe20007800000 */
[----:B------:R-:W-:Y:S08]  /*3e70*/  MUFU.EX2 R15, R199 ;  /* 0x000000c7000f7308 */ /* 0x000ff00000000800 */
[----:B------:R0:W-:Y:S02]  /*3e80*/  MUFU.EX2 R199, R97 ;  /* 0x0000006100c77308 */ /* 0x0001e40000000800 */
[----:B0-----:R-:W-:Y:S01]  /*3e90*/  FMUL R97, R24, 1.4426950216293334961 ;  /* 0x3fb8aa3b18617820 */ /* 0x001fe20000400000 */
[----:B------:R-:W-:-:S04]  /*3ea0*/  FMNMX R24, R152, R13, !PT ;  /* 0x0000000d98187209 */ /* 0x000fc80007800000 */
[----:B------:R-:W-:Y:S01]  /*3eb0*/  FMNMX R24, R155, R24, !PT ;  /* 0x000000189b187209 */ /* 0x000fe20007800000 */
[----:B------:R-:W-:-:S03]  /*3ec0*/  FADD R20, R20, -R0 ;  /* 0x8000000014147221 */ /* 0x000fc60000000000 */
[----:B------:R-:W-:Y:S01]  /*3ed0*/  FMNMX R24, R153, R24, !PT ;  /* 0x0000001899187209 */ /* 0x000fe20007800000 */
[----:B------:R-:W-:-:S03]  /*3ee0*/  FADD R21, R21, -R0 ;  /* 0x8000000015157221 */ /* 0x000fc60000000000 */
[----:B------:R-:W-:Y:S01]  /*3ef0*/  FMNMX R13, R151, R24, !PT ;  /* 0x00000018970d7209 */ /* 0x000fe20007800000 */
[----:B------:R-:W-:Y:S02]  /*3f00*/  FMUL R20, R20, 1.4426950216293334961 ;  /* 0x3fb8aa3b14147820 */ /* 0x000fe40000400000 */
[----:B------:R-:W-:Y:S01]  /*3f10*/  FMUL R21, R21, 1.4426950216293334961 ;  /* 0x3fb8aa3b15157820 */ /* 0x000fe20000400000 */
[----:B------:R-:W-:Y:S01]  /*3f20*/  FMNMX R24, R106, R13, !PT ;  /* 0x0000000d6a187209 */ /* 0x000fe20007800000 */
[----:B------:R-:W-:Y:S01]  /*3f30*/  MUFU.EX2 R188, R20 ;  /* 0x0000001400bc7308 */ /* 0x000fe20000000800 */
[----:B------:R-:W-:Y:S01]  /*3f40*/  ISETP.GT.U32.AND P6, PT, R178, R244, PT ;  /* 0x000000f4b200720c */ /* 0x000fe20003fc4070 */
[----:B------:R-:W-:Y:S01]  /*3f50*/  FADD R193, R193, -R0 ;  /* 0x80000000c1c17221 */ /* 0x000fe20000000000 */
[----:B------:R-:W-:-:S05]  /*3f60*/  FMNMX R13, R177, R24, !PT ;  /* 0x00000018b10d7209 */ /* 0x000fca0007800000 */
[----:B------:R0:W-:Y:S01]  /*3f70*/  MUFU.EX2 R178, R21 ;  /* 0x0000001500b27308 */ /* 0x0001e20000000800 */
[----:B------:R-:W-:Y:S01]  /*3f80*/  FMUL R143, R193, 1.4426950216293334961 ;  /* 0x3fb8aa3bc18f7820 */ /* 0x000fe20000400000 */
[----:B------:R-:W-:Y:S01]  /*3f90*/  FMNMX R13, R54, R13, !PT ;  /* 0x0000000d360d7209 */ /* 0x000fe20007800000 */
[----:B0-----:R-:W-:-:S03]  /*3fa0*/  IMAD.WIDE R20, R5, 0x2, R220 ;  /* 0x0000000205147825 */ /* 0x001fc600078e02dc */
[----:B------:R-:W-:Y:S02]  /*3fb0*/  FMNMX R24, R182, R13, !PT ;  /* 0x0000000db6187209 */ /* 0x000fe40007800000 */
[----:B------:R0:W2:Y:S02]  /*3fc0*/  LDG.E.U16 R193, [R20.64] ;  /* 0x0000000614c17981 */ /* 0x0000a4000c1e1500 */
[----:B------:R-:W-:Y:S01]  /*3fd0*/  FMNMX R24, R179, R24, !PT ;  /* 0x00000018b3187209 */ /* 0x000fe20007800000 */
[----:B------:R-:W-:Y:S02]  /*3fe0*/  FADD R32, R32, -R14 ;  /* 0x8000000e20207221 */ /* 0x000fe40000000000 */
[----:B------:R-:W-:Y:S01]  /*3ff0*/  FADD R145, R145, -R0 ;  /* 0x8000000091917221 */ /* 0x000fe20000000000 */
[----:B------:R-:W-:Y:S01]  /*4000*/  FMNMX R24, R53, R24, !PT ;  /* 0x0000001835187209 */ /* 0x000fe20007800000 */
[----:B------:R-:W-:Y:S01]  /*4010*/  FADD R168, R168, -R14 ;  /* 0x8000000ea8a87221 */ /* 0x000fe20000000000 */
[----:B------:R-:W-:Y:S01]  /*4020*/  ISETP.GT.U32.AND.EX P1, PT, R197, RZ, PT, P1 ;  /* 0x000000ffc500720c */ /* 0x000fe20003f24110 */
[----:B------:R-:W-:Y:S01]  /*4030*/  FMUL R31, R31, c[0x0][0x188] ;  /* 0x000062001f1f7a20 */ /* 0x000fe20000400000 */
[----:B------:R-:W-:Y:S01]  /*4040*/  FMNMX R24, R183, R24, !PT ;  /* 0x00000018b7187209 */ /* 0x000fe20007800000 */
[----:B------:R-:W-:Y:S01]  /*4050*/  FADD R102, -R0, R22 ;  /* 0x0000001600667221 */ /* 0x000fe20000000100 */
[----:B------:R-:W-:Y:S01]  /*4060*/  ISETP.GT.U32.AND.EX P4, PT, R76, RZ, PT, P4 ;  /* 0x000000ff4c00720c */ /* 0x000fe20003f84140 */
[----:B------:R-:W-:Y:S01]  /*4070*/  FMUL R58, R58, c[0x0][0x188] ;  /* 0x000062003a3a7a20 */ /* 0x000fe20000400000 */
[----:B------:R-:W-:Y:S01]  /*4080*/  FMNMX R24, R181, R24, !PT ;  /* 0x00000018b5187209 */ /* 0x000fe20007800000 */
[----:B------:R-:W-:Y:S01]  /*4090*/  FMUL R59, R59, c[0x0][0x188] ;  /* 0x000062003b3b7a20 */ /* 0x000fe20000400000 */
[----:B------:R-:W-:Y:S01]  /*40a0*/  ISETP.GE.U32.AND.EX P5, PT, R76, RZ, PT, P5 ;  /* 0x000000ff4c00720c */ /* 0x000fe20003fa6150 */
[----:B------:R-:W-:Y:S01]  /*40b0*/  FADD R40, R40, -R14 ;  /* 0x8000000e28287221 */ /* 0x000fe20000000000 */
[----:B------:R-:W-:Y:S01]  /*40c0*/  FMNMX R13, R49, R24, !PT ;  /* 0x00000018310d7209 */ /* 0x000fe20007800000 */
[----:B------:R-:W-:-:S02]  /*40d0*/  FADD R209, R209, -R0 ;  /* 0x80000000d1d17221 */ /* 0x000fc40000000000 */
[----:B------:R-:W-:Y:S01]  /*40e0*/  FMUL R30, R30, c[0x0][0x188] ;  /* 0x000062001e1e7a20 */ /* 0x000fe20000400000 */
[----:B------:R-:W-:Y:S01]  /*40f0*/  FMNMX R13, R184, R13, !PT ;  /* 0x0000000db80d7209 */ /* 0x000fe20007800000 */
[--C-:B------:R-:W-:Y:S01]  /*4100*/  FADD R163, R163, -R14.reuse ;  /* 0x8000000ea3a37221 */ /* 0x100fe20000000000 */
[----:B------:R-:W-:Y:S01]  /*4110*/  ISETP.GT.U32.AND.EX P0, PT, R154, RZ, PT, P0 ;  /* 0x000000ff9a00720c */ /* 0x000fe20003f04100 */
[--C-:B------:R-:W-:Y:S01]  /*4120*/  FADD R115, R115, -R14.reuse ;  /* 0x8000000e73737221 */ /* 0x100fe20000000000 */
[----:B------:R-:W-:Y:S01]  /*4130*/  FMNMX R24, R48, R13, !PT ;  /* 0x0000000d30187209 */ /* 0x000fe20007800000 */
[----:B------:R-:W-:Y:S01]  /*4140*/  FMUL R55, R55, c[0x0][0x188] ;  /* 0x0000620037377a20 */ /* 0x000fe20000400000 */
[----:B------:R-:W-:Y:S01]  /*4150*/  ISETP.GT.U32.AND.EX P3, PT, R108, RZ, PT, P3 ;  /* 0x000000ff6c00720c */ /* 0x000fe20003f64130 */
[--C-:B------:R-:W-:Y:S01]  /*4160*/  FADD R107, R107, -R14.reuse ;  /* 0x8000000e6b6b7221 */ /* 0x100fe20000000000 */
[----:B------:R-:W-:Y:S01]  /*4170*/  FMNMX R13, R185, R24, !PT ;  /* 0x00000018b90d7209 */ /* 0x000fe20007800000 */
[----:B------:R-:W-:-:S02]  /*4180*/  FADD R41, R41, -R14 ;  /* 0x8000000e29297221 */ /* 0x000fc40000000000 */
[----:B------:R-:W-:Y:S01]  /*4190*/  FMUL R50, R50, c[0x0][0x188] ;  /* 0x0000620032327a20 */ /* 0x000fe20000400000 */
[----:B------:R-:W-:Y:S01]  /*41a0*/  FMNMX R24, R190, R13, !PT ;  /* 0x0000000dbe187209 */ /* 0x000fe20007800000 */
[----:B------:R-:W-:Y:S01]  /*41b0*/  FADD R120, R120, -R14 ;  /* 0x8000000e78787221 */ /* 0x000fe20000000000 */
[----:B------:R-:W-:Y:S01]  /*41c0*/  ISETP.GT.U32.AND.EX P6, PT, R104, RZ, PT, P6 ;  /* 0x000000ff6800720c */ /* 0x000fe20003fc4160 */
[----:B------:R-:W-:Y:S01]  /*41d0*/  FMUL R51, R51, c[0x0][0x188] ;  /* 0x0000620033337a20 */ /* 0x000fe20000400000 */
[----:B------:R-:W-:Y:S01]  /*41e0*/  FMNMX R13, R149, R24, !PT ;  /* 0x00000018950d7209 */ /* 0x000fe20007800000 */
[----:B0-----:R-:W-:Y:S01]  /*41f0*/  MUFU.EX2 R20, R119 ;  /* 0x0000007700147308 */ /* 0x001fe20000000800 */
[----:B------:R-:W-:Y:S01]  /*4200*/  FMUL R42, R42, c[0x0][0x188] ;  /* 0x000062002a2a7a20 */ /* 0x000fe20000400000 */
[----:B------:R-:W-:Y:S01]  /*4210*/  ISETP.GT.U32.AND.EX P2, PT, R158, RZ, PT, P2 ;  /* 0x000000ff9e00720c */ /* 0x000fe20003f44120 */
[----:B------:R-:W-:Y:S01]  /*4220*/  FMUL R34, R34, c[0x0][0x188] ;  /* 0x0000620022227a20 */ /* 0x000fe20000400000 */
[----:B------:R-:W0:Y:S01]  /*4230*/  SHFL.BFLY PT, R26, R13, 0x2, 0x1f ;  /* 0x0c401f000d1a7f89 */ /* 0x000e2200000e0000 */
[----:B------:R-:W-:-:S02]  /*4240*/  FMUL R27, R32, 1.4426950216293334961 ;  /* 0x3fb8aa3b201b7820 */ /* 0x000fc40000400000 */
[----:B------:R-:W-:Y:S01]  /*4250*/  FMUL R35, R35, c[0x0][0x188] ;  /* 0x0000620023237a20 */ /* 0x000fe20000400000 */
[----:B------:R-:W-:Y:S01]  /*4260*/  BAR.SYNC.DEFER_BLOCKING 0x0 ;  /* 0x0000000000007b1d */ /* 0x000fe20000010000 */
[----:B0-----:R-:W-:-:S05]  /*4270*/  FMNMX R13, R13, R26, !PT ;  /* 0x0000001a0d0d7209 */ /* 0x001fca0007800000 */
[----:B------:R-:W0:Y:S01]  /*4280*/  SHFL.BFLY PT, R32, R13, 0x1, 0x1f ;  /* 0x0c201f000d207f89 */ /* 0x000e2200000e0000 */
[----:B------:R-:W-:-:S04]  /*4290*/  FMUL R145, R145, 1.4426950216293334961 ;  /* 0x3fb8aa3b91917820 */ /* 0x000fc80000400000 */
[----:B------:R1:W-:Y:S01]  /*42a0*/  MUFU.EX2 R22, R145 ;  /* 0x0000009100167308 */ /* 0x0003e20000000800 */
[----:B------:R-:W-:Y:S01]  /*42b0*/  FSEL R58, R58, -INF , !P4 ;  /* 0xff8000003a3a7808 */ /* 0x000fe20006000000 */
[----:B------:R-:W-:Y:S01]  /*42c0*/  FMUL R25, R40, 1.4426950216293334961 ;  /* 0x3fb8aa3b28197820 */ /* 0x000fe20000400000 */
[----:B------:R-:W-:Y:S01]  /*42d0*/  FSEL R59, R59, -INF , !P5 ;  /* 0xff8000003b3b7808 */ /* 0x000fe20006800000 */
[----:B-1----:R-:W-:Y:S01]  /*42e0*/  FMUL R145, R168, 1.4426950216293334961 ;  /* 0x3fb8aa3ba8917820 */ /* 0x002fe20000400000 */
[----:B------:R-:W-:Y:S02]  /*42f0*/  FSEL R168, R31, -INF , !P1 ;  /* 0xff8000001fa87808 */ /* 0x000fe40004800000 */
[----:B------:R-:W-:Y:S02]  /*4300*/  ISETP.GT.U32.AND P1, PT, R164, R244, PT ;  /* 0x000000f4a400720c */ /* 0x000fe40003f24070 */
[----:B0-----:R-:W-:-:S04]  /*4310*/  FMNMX R32, R13, R32, !PT ;  /* 0x000000200d207209 */ /* 0x001fc80007800000 */
[----:B------:R-:W-:Y:S02]  /*4320*/  FMNMX R13, R32, R61, !PT ;  /* 0x0000003d200d7209 */ /* 0x000fe40007800000 */
[----:B------:R-:W-:-:S03]  /*4330*/  ISETP.GT.U32.AND.EX P1, PT, R159, RZ, PT, P1 ;  /* 0x000000ff9f00720c */ /* 0x000fc60003f24110 */
[----:B------:R-:W-:Y:S02]  /*4340*/  FADD R36, R36, -R13 ;  /* 0x8000000d24247221 */ /* 0x000fe40000000000 */
[----:B------:R-:W-:Y:S02]  /*4350*/  FADD R40, -R14, R79 ;  /* 0x0000004f0e287221 */ /* 0x000fe40000000100 */
[----:B------:R-:W-:Y:S01]  /*4360*/  FMUL R117, R209, 1.4426950216293334961 ;  /* 0x3fb8aa3bd1757820 */ /* 0x000fe20000400000 */
[----:B------:R-:W-:Y:S01]  /*4370*/  FSEL R209, R30, -INF , !P1 ;  /* 0xff8000001ed17808 */ /* 0x000fe20004800000 */
[----:B------:R-:W-:Y:S01]  /*4380*/  FMUL R79, R36, 1.4426950216293334961 ;  /* 0x3fb8aa3b244f7820 */ /* 0x000fe20000400000 */
[----:B------:R-:W-:Y:S01]  /*4390*/  FMNMX R36, R58, R59, !PT ;  /* 0x0000003b3a247209 */ /* 0x000fe20007800000 */
[----:B------:R-:W-:Y:S02]  /*43a0*/  FADD R33, R33, -R13 ;  /* 0x8000000d21217221 */ /* 0x000fe40000000000 */
[----:B------:R-:W-:-:S02]  /*43b0*/  FMUL R150, R163, 1.4426950216293334961 ;  /* 0x3fb8aa3ba3967820 */ /* 0x000fc40000400000 */
[----:B------:R-:W-:Y:S01]  /*43c0*/  FMUL R163, R33, 1.4426950216293334961 ;  /* 0x3fb8aa3b21a37820 */ /* 0x000fe20000400000 */
        /* <DEDUP_REMOVED lines=16> */
[----:B------:R-:W-:Y:S01]  /*44d0*/  FMNMX R36, R122, R33, !PT ;  /* 0x000000217a247209 */ /* 0x000fe20007800000 */
[----:B------:R-:W-:-:S03]  /*44e0*/  FMUL R24, R115, 1.4426950216293334961 ;  /* 0x3fb8aa3b73187820 */ /* 0x000fc60000400000 */
[----:B------:R-:W-:Y:S02]  /*44f0*/  FMNMX R33, R121, R36, !PT ;  /* 0x0000002479217209 */ /* 0x000fe40007800000 */
[----:B------:R-:W-:Y:S02]  /*4500*/  FSEL R115, R55, -INF , !P0 ;  /* 0xff80000037737808 */ /* 0x000fe40004000000 */
[----:B------:R-:W-:Y:S01]  /*4510*/  FMNMX R36, R116, R33, !PT ;  /* 0x0000002174247209 */ /* 0x000fe20007800000 */
[----:B------:R-:W-:Y:S01]  /*4520*/  FMUL R107, R107, 1.4426950216293334961 ;  /* 0x3fb8aa3b6b6b7820 */ /* 0x000fe20000400000 */
[----:B------:R-:W-:Y:S01]  /*4530*/  FSEL R108, R50, -INF , !P3 ;  /* 0xff800000326c7808 */ /* 0x000fe20005800000 */
[----:B------:R-:W-:Y:S01]  /*4540*/  FMUL R26, R41, 1.4426950216293334961 ;  /* 0x3fb8aa3b291a7820 */ /* 0x000fe20000400000 */
[----:B------:R-:W-:Y:S01]  /*4550*/  FMNMX R41, R115, R36, !PT ;  /* 0x0000002473297209 */ /* 0x000fe20007800000 */
[----:B------:R-:W-:Y:S01]  /*4560*/  FMUL R119, R120, 1.4426950216293334961 ;  /* 0x3fb8aa3b78777820 */ /* 0x000fe20000400000 */
[-C--:B------:R-:W-:Y:S01]  /*4570*/  ISETP.GT.U32.AND P1, PT, R174, R244.reuse, PT ;  /* 0x000000f4ae00720c */ /* 0x080fe20003f24070 */
[----:B------:R0:W-:Y:S01]  /*4580*/  MUFU.EX2 R120, R107 ;  /* 0x0000006b00787308 */ /* 0x0001e20000000800 */
[----:B------:R-:W-:Y:S01]  /*4590*/  FMUL R32, R40, 1.4426950216293334961 ;  /* 0x3fb8aa3b28207820 */ /* 0x000fe20000400000 */
[----:B------:R-:W-:Y:S01]  /*45a0*/  FMNMX R40, R108, R41, !PT ;  /* 0x000000296c287209 */ /* 0x000fe20007800000 */
[----:B------:R-:W-:Y:S01]  /*45b0*/  FMUL R33, R43, c[0x0][0x188] ;  /* 0x000062002b217a20 */ /* 0x000fe20000400000 */
[----:B------:R-:W-:-:S02]  /*45c0*/  ISETP.GT.U32.AND P4, PT, R171, R244, PT ;  /* 0x000000f4ab00720c */ /* 0x000fc40003f84070 */
[----:B0-----:R-:W-:Y:S02]  /*45d0*/  FSEL R107, R51, -INF , !P6 ;  /* 0xff800000336b7808 */ /* 0x001fe40007000000 */
[----:B------:R-:W-:Y:S02]  /*45e0*/  FSEL R104, R42, -INF , !P2 ;  /* 0xff8000002a687808 */ /* 0x000fe40005000000 */
[----:B------:R-:W-:Y:S02]  /*45f0*/  ISETP.GT.U32.AND.EX P1, PT, R101, RZ, PT, P1 ;  /* 0x000000ff6500720c */ /* 0x000fe40003f24110 */
[----:B------:R-:W-:Y:S02]  /*4600*/  FMNMX R41, R107, R40, !PT ;  /* 0x000000286b297209 */ /* 0x000fe40007800000 */
[----:B------:R-:W-:Y:S02]  /*4610*/  ISETP.GT.U32.AND P5, PT, R170, R244, PT ;  /* 0x000000f4aa00720c */ /* 0x000fe40003fa4070 */
[----:B------:R-:W-:-:S02]  /*4620*/  ISETP.GT.U32.AND.EX P4, PT, R100, RZ, PT, P4 ;  /* 0x000000ff6400720c */ /* 0x000fc40003f84140 */
[----:B------:R-:W-:Y:S02]  /*4630*/  FSEL R33, R33, -INF , !P1 ;  /* 0xff80000021217808 */ /* 0x000fe40004800000 */
[----:B------:R-:W-:Y:S02]  /*4640*/  FMNMX R40, R104, R41, !PT ;  /* 0x0000002968287209 */ /* 0x000fe40007800000 */
[----:B------:R-:W-:Y:S02]  /*4650*/  ISETP.GT.U32.AND P0, PT, R169, R244, PT ;  /* 0x000000f4a900720c */ /* 0x000fe40003f04070 */
[----:B------:R-:W-:Y:S02]  /*4660*/  ISETP.GT.U32.AND.EX P5, PT, R109, RZ, PT, P5 ;  /* 0x000000ff6d00720c */ /* 0x000fe40003fa4150 */
[----:B------:R-:W-:Y:S02]  /*4670*/  FSEL R34, R34, -INF , !P4 ;  /* 0xff80000022227808 */ /* 0x000fe40006000000 */
[----:B------:R-:W-:Y:S01]  /*4680*/  FMNMX R41, R33, R40, !PT ;  /* 0x0000002821297209 */ /* 0x000fe20007800000 */
[----:B------:R-:W-:Y:S01]  /*4690*/  FMUL R36, R46, c[0x0][0x188] ;  /* 0x000062002e247a20 */ /* 0x000fe20000400000 */
[----:B------:R-:W-:Y:S01]  /*46a0*/  ISETP.GT.U32.AND P3, PT, R166, R244, PT ;  /* 0x000000f4a600720c */ /* 0x000fe20003f64070 */
[----:B------:R-:W-:Y:S01]  /*46b0*/  FMUL R40, R38, c[0x0][0x188] ;  /* 0x0000620026287a20 */ /* 0x000fe20000400000 */
[----:B------:R-:W-:-:S02]  /*46c0*/  ISETP.GT.U32.AND.EX P0, PT, R136, RZ, PT, P0 ;  /* 0x000000ff8800720c */ /* 0x000fc40003f04100 */
[----:B------:R-:W-:Y:S02]  /*46d0*/  FSEL R35, R35, -INF , !P5 ;  /* 0xff80000023237808 */ /* 0x000fe40006800000 */
[----:B------:R-:W-:Y:S01]  /*46e0*/  FMNMX R38, R34, R41, !PT ;  /* 0x0000002922267209 */ /* 0x000fe20007800000 */
[----:B------:R-:W-:Y:S01]  /*46f0*/  FMUL R47, R47, c[0x0][0x188] ;  /* 0x000062002f2f7a20 */ /* 0x000fe20000400000 */
[----:B------:R-:W-:Y:S02]  /*4700*/  ISETP.GT.U32.AND P6, PT, R167, R244, PT ;  /* 0x000000f4a700720c */ /* 0x000fe40003fc4070 */
[----:B------:R-:W-:Y:S02]  /*4710*/  ISETP.GT.U32.AND.EX P3, PT, R105, RZ, PT, P3 ;  /* 0x000000ff6900720c */ /* 0x000fe40003f64130 */
[----:B------:R-:W-:Y:S02]  /*4720*/  FSEL R36, R36, -INF , !P0 ;  /* 0xff80000024247808 */ /* 0x000fe40004000000 */
[----:B------:R-:W-:-:S02]  /*4730*/  FMNMX R43, R35, R38, !PT ;  /* 0x00000026232b7209 */ /* 0x000fc40007800000 */
[----:B------:R-:W-:Y:S02]  /*4740*/  ISETP.GT.U32.AND P2, PT, R165, R244, PT ;  /* 0x000000f4a500720c */ /* 0x000fe40003f44070 */
[----:B------:R-:W-:Y:S02]  /*4750*/  ISETP.GT.U32.AND.EX P6, PT, R156, RZ, PT, P6 ;  /* 0x000000ff9c00720c */ /* 0x000fe40003fc4160 */
[----:B------:R-:W-:Y:S02]  /*4760*/  FSEL R38, R47, -INF , !P3 ;  /* 0xff8000002f267808 */ /* 0x000fe40005800000 */
[----:B------:R-:W-:Y:S01]  /*4770*/  FMNMX R43, R36, R43, !PT ;  /* 0x0000002b242b7209 */ /* 0x000fe20007800000 */
[----:B------:R-:W-:Y:S01]  /*4780*/  FMUL R41, R39, c[0x0][0x188] ;  /* 0x0000620027297a20 */ /* 0x000fe20000400000 */
[----:B------:R-:W-:Y:S01]  /*4790*/  ISETP.GT.U32.AND.EX P2, PT, R157, RZ, PT, P2 ;  /* 0x000000ff9d00720c */ /* 0x000fe20003f44120 */
[----:B------:R-:W-:Y:S01]  /*47a0*/  FADD R45, R45, -R14 ;  /* 0x8000000e2d2d7221 */ /* 0x000fe20000000000 */
[----:B------:R-:W-:-:S02]  /*47b0*/  FSEL R39, R40, -INF , !P6 ;  /* 0xff80000028277808 */ /* 0x000fc40007000000 */
[----:B------:R-:W-:Y:S01]  /*47c0*/  FMNMX R42, R38, R43, !PT ;  /* 0x0000002b262a7209 */ /* 0x000fe20007800000 */
[----:B------:R-:W-:Y:S01]  /*47d0*/  FMUL R45, R45, 1.4426950216293334961 ;  /* 0x3fb8aa3b2d2d7820 */ /* 0x000fe20000400000 */
[----:B------:R-:W-:Y:S02]  /*47e0*/  FSEL R40, R41, -INF , !P2 ;  /* 0xff80000029287808 */ /* 0x000fe40005000000 */
[----:B------:R-:W-:Y:S01]  /*47f0*/  FMNMX R41, R39, R42, !PT ;  /* 0x0000002a27297209 */ /* 0x000fe20007800000 */
[----:B------:R-:W-:Y:S02]  /*4800*/  FADD R30, R29, -R14 ;  /* 0x8000000e1d1e7221 */ /* 0x000fe40000000000 */
[----:B------:R0:W-:Y:S02]  /*4810*/  MUFU.EX2 R29, R45 ;  /* 0x0000002d001d7308 */ /* 0x0001e40000000800 */
[----:B0-----:R-:W-:-:S05]  /*4820*/  FMNMX R45, R40, R41, !PT ;  /* 0x00000029282d7209 */ /* 0x001fca0007800000 */
[----:B------:R-:W0:Y:S01]  /*4830*/  SHFL.BFLY PT, R46, R45, 0x2, 0x1f ;  /* 0x0c401f002d2e7f89 */ /* 0x000e2200000e0000 */
[----:B------:R-:W-:Y:S02]  /*4840*/  FADD R194, R194, -R0 ;  /* 0x80000000c2c27221 */ /* 0x000fe40000000000 */
[----:B------:R-:W-:Y:S02]  /*4850*/  FMUL R103, R102, 1.4426950216293334961 ;  /* 0x3fb8aa3b66677820 */ /* 0x000fe40000400000 */
[--C-:B------:R-:W-:Y:S02]  /*4860*/  FADD R102, R23, -R14.reuse ;  /* 0x8000000e17667221 */ /* 0x100fe40000000000 */
[----:B------:R-:W-:Y:S02]  /*4870*/  FADD R28, R28, -R14 ;  /* 0x8000000e1c1c7221 */ /* 0x000fe40000000000 */
[----:B------:R-:W-:Y:S02]  /*4880*/  FADD R198, R198, -R0 ;  /* 0x80000000c6c67221 */ /* 0x000fe40000000000 */
[----:B------:R-:W-:Y:S01]  /*4890*/  FMUL R194, R194, 1.4426950216293334961 ;  /* 0x3fb8aa3bc2c27820 */ /* 0x000fe20000400000 */
[----:B0-----:R-:W-:-:S05]  /*48a0*/  FMNMX R50, R45, R46, !PT ;  /* 0x0000002e2d327209 */ /* 0x001fca0007800000 */
[----:B------:R-:W0:Y:S01]  /*48b0*/  SHFL.BFLY PT, R51, R50, 0x1, 0x1f ;  /* 0x0c201f0032337f89 */ /* 0x000e2200000e0000 */
[----:B------:R-:W-:Y:S02]  /*48c0*/  FMUL R102, R102, 1.4426950216293334961 ;  /* 0x3fb8aa3b66667820 */ /* 0x000fe40000400000 */
[----:B------:R-:W-:Y:S01]  /*48d0*/  FMUL R28, R28, 1.4426950216293334961 ;  /* 0x3fb8aa3b1c1c7820 */ /* 0x000fe20000400000 */
[----:B------:R-:W-:Y:S01]  /*48e0*/  MUFU.EX2 R52, R52 ;  /* 0x0000003400347308 */ /* 0x000fe20000000800 */
[----:B------:R-:W-:Y:S02]  /*48f0*/  FMUL R111, R16, 1.4426950216293334961 ;  /* 0x3fb8aa3b106f7820 */ /* 0x000fe40000400000 */
[----:B------:R-:W-:-:S05]  /*4900*/  FMUL R16, R198, 1.4426950216293334961 ;  /* 0x3fb8aa3bc6107820 */ /* 0x000fca0000400000 */
[----:B------:R-:W1:Y:S01]  /*4910*/  MUFU.EX2 R186, R186 ;  /* 0x000000ba00ba7308 */ /* 0x000e620000000800 */
[----:B------:R-:W-:-:S07]  /*4920*/  FADD R44, R44, -R14 ;  /* 0x8000000e2c2c7221 */ /* 0x000fce0000000000 */
[----:B------:R-:W-:Y:S01]  /*4930*/  MUFU.EX2 R21, R194 ;  /* 0x000000c200157308 */ /* 0x000fe20000000800 */
[----:B------:R-:W-:-:S07]  /*4940*/  FADD R53, R53, -R13 ;  /* 0x8000000d35357221 */ /* 0x000fce0000000000 */
[----:B------:R-:W-:Y:S01]  /*4950*/  MUFU.EX2 R194, R102 ;  /* 0x0000006600c27308 */ /* 0x000fe20000000800 */
[----:B------:R-:W-:-:S07]  /*4960*/  FADD R202, R202, -R0 ;  /* 0x80000000caca7221 */ /* 0x000fce0000000000 */
[----:B------:R0:W1:Y:S01]  /*4970*/  MUFU.EX2 R198, R28 ;  /* 0x0000001c00c67308 */ /* 0x0000620000000800 */
[----:B------:R-:W-:Y:S02]  /*4980*/  FADD R68, R68, -R13 ;  /* 0x8000000d44447221 */ /* 0x000fe40000000000 */
[--C-:B------:R-:W-:Y:S02]  /*4990*/  FADD R132, R132, -R14.reuse ;  /* 0x8000000e84847221 */ /* 0x100fe40000000000 */
[----:B------:R-:W-:-:S03]  /*49a0*/  FADD R142, R142, -R14 ;  /* 0x8000000e8e8e7221 */ /* 0x000fc60000000000 */
[----:B------:R-:W1:Y:S01]  /*49b0*/  MUFU.EX2 R201, R201 ;  /* 0x000000c900c97308 */ /* 0x000e620000000800 */
[----:B0-----:R-:W-:Y:S02]  /*49c0*/  FMUL R28, R44, 1.4426950216293334961 ;  /* 0x3fb8aa3b2c1c7820 */ /* 0x001fe40000400000 */
[----:B------:R-:W-:Y:S01]  /*49d0*/  FMUL R44, R53, 1.4426950216293334961 ;  /* 0x3fb8aa3b352c7820 */ /* 0x000fe20000400000 */
[----:B------:R-:W-:Y:S01]  /*49e0*/  FMNMX R53, R50, R51, !PT ;  /* 0x0000003332357209 */ /* 0x000fe20007800000 */
[----:B------:R-:W-:Y:S02]  /*49f0*/  FMUL R202, R202, 1.4426950216293334961 ;  /* 0x3fb8aa3bcaca7820 */ /* 0x000fe40000400000 */
[----:B------:R-:W-:Y:S01]  /*4a00*/  FMUL R68, R68, 1.4426950216293334961 ;  /* 0x3fb8aa3b44447820 */ /* 0x000fe20000400000 */
[----:B------:R0:W-:Y:S01]  /*4a10*/  MUFU.EX2 R23, R103 ;  /* 0x0000006700177308 */ /* 0x0001e20000000800 */
[----:B------:R-:W-:Y:S01]  /*4a20*/  FMUL R132, R132, 1.4426950216293334961 ;  /* 0x3fb8aa3b84847820 */ /* 0x000fe20000400000 */
[----:B--2---:R2:W-:Y:S01]  /*4a30*/  STS.U16 [R3+0x2000], R37 ;  /* 0x0020002503007388 */ /* 0x0045e20000000400 */
[----:B------:R-:W-:-:S03]  /*4a40*/  FADD R54, R54, -R13 ;  /* 0x8000000d36367221 */ /* 0x000fc60000000000 */
[----:B---3--:R-:W-:Y:S01]  /*4a50*/  STS.U16 [R3+0x2800], R200 ;  /* 0x002800c803007388 */ /* 0x008fe20000000400 */
[----:B0-----:R-:W-:-:S03]  /*4a60*/  FMUL R103, R142, 1.4426950216293334961 ;  /* 0x3fb8aa3b8e677820 */ /* 0x001fc60000400000 */
[----:B-----5:R0:W-:Y:S01]  /*4a70*/  STS.U16 [R249+0x2200], R56 ;  /* 0x00220038f9007388 */ /* 0x0201e20000000400 */
[----:B------:R3:W-:Y:S01]  /*4a80*/  MUFU.EX2 R142, R68 ;  /* 0x00000044008e7308 */ /* 0x0007e20000000800 */
[----:B--2---:R-:W-:Y:S01]  /*4a90*/  FMNMX R37, R53, R66, !PT ;  /* 0x0000004235257209 */ /* 0x004fe20007800000 */
[----:B-1----:R-:W-:Y:S01]  /*4aa0*/  FADD R53, R52, R186 ;  /* 0x000000ba34357221 */ /* 0x002fe20000000000 */
[----:B------:R-:W-:Y:S01]  /*4ab0*/  STS.U16 [R249+0x2a00], R203 ;  /* 0x002a00cbf9007388 */ /* 0x000fe20000000400 */
[----:B------:R-:W-:-:S03]  /*4ac0*/  FADD R95, R95, -R14 ;  /* 0x8000000e5f5f7221 */ /* 0x000fc60000000000 */
[----:B----4-:R-:W-:Y:S01]  /*4ad0*/  STS.U16 [R248+0x2400], R57 ;  /* 0x00240039f8007388 */ /* 0x010fe20000000400 */
[----:B------:R-:W-:Y:S01]  /*4ae0*/  MUFU.EX2 R144, R202 ;  /* 0x000000ca00907308 */ /* 0x000fe20000000800 */
[----:B---3--:R-:W-:Y:S01]  /*4af0*/  F2FP.BF16.PACK_AB R68, R186, R52 ;  /* 0x00000034ba44723e */ /* 0x008fe200000010ff */
[----:B------:R-:W-:Y:S01]  /*4b00*/  FADD R52, R194, R198 ;  /* 0x000000c6c2347221 */ /* 0x000fe20000000000 */
[----:B------:R-:W-:Y:S01]  /*4b10*/  STS.U16 [R248+0x2c00], R204 ;  /* 0x002c00ccf8007388 */ /* 0x000fe20000000400 */
[----:B------:R-:W-:-:S03]  /*4b20*/  FMUL R41, R54, 1.4426950216293334961 ;  /* 0x3fb8aa3b36297820 */ /* 0x000fc60000400000 */
[----:B------:R-:W-:Y:S01]  /*4b30*/  STS.U16 [R247+0x2600], R193 ;  /* 0x002600c1f7007388 */ /* 0x000fe20000000400 */
[----:B------:R-:W1:Y:S03]  /*4b40*/  MUFU.EX2 R189, R189 ;  /* 0x000000bd00bd7308 */ /* 0x000e660000000800 */
[----:B------:R-:W-:Y:S01]  /*4b50*/  STS.U16 [R247+0x2e00], R205 ;  /* 0x002e00cdf7007388 */ /* 0x000fe20000000400 */
[----:B------:R-:W-:-:S04]  /*4b60*/  FADD R54, -R13, R61 ;  /* 0x0000003d0d367221 */ /* 0x000fc80000000100 */
[----:B------:R-:W2:Y:S01]  /*4b70*/  MUFU.EX2 R202, R132 ;  /* 0x0000008400ca7308 */ /* 0x000ea20000000800 */
[----:B0-----:R-:W-:Y:S02]  /*4b80*/  FADD R56, R180, R53 ;  /* 0x00000035b4387221 */ /* 0x001fe40000000000 */
[----:B------:R-:W-:Y:S02]  /*4b90*/  FADD R52, R195, R52 ;  /* 0x00000034c3347221 */ /* 0x000fe40000000000 */
[----:B------:R-:W-:-:S03]  /*4ba0*/  FMUL R95, R95, 1.4426950216293334961 ;  /* 0x3fb8aa3b5f5f7820 */ /* 0x000fc60000400000 */
[----:B------:R-:W0:Y:S01]  /*4bb0*/  MUFU.EX2 R176, R176 ;  /* 0x000000b000b07308 */ /* 0x000e220000000800 */
[----:B------:R-:W-:Y:S02]  /*4bc0*/  FMUL R54, R54, 1.4426950216293334961 ;  /* 0x3fb8aa3b36367820 */ /* 0x000fe40000400000 */
[----:B------:R-:W-:-:S05]  /*4bd0*/  FADD R53, R187, R56 ;  /* 0x00000038bb357221 */ /* 0x000fca0000000000 */
[----:B------:R-:W3:Y:S01]  /*4be0*/  MUFU.EX2 R196, R196 ;  /* 0x000000c400c47308 */ /* 0x000ee20000000800 */
[----:B------:R-:W-:Y:S02]  /*4bf0*/  FADD R52, R201, R52 ;  /* 0x00000034c9347221 */ /* 0x000fe40000000000 */
[--C-:B------:R-:W-:Y:S02]  /*4c00*/  FADD R63, R63, -R13.reuse ;  /* 0x8000000d3f3f7221 */ /* 0x100fe40000000000 */
[----:B------:R-:W-:-:S03]  /*4c10*/  FADD R62, R62, -R13 ;  /* 0x8000000d3e3e7221 */ /* 0x000fc60000000000 */
[----:B------:R-:W4:Y:S01]  /*4c20*/  MUFU.EX2 R197, R95 ;  /* 0x0000005f00c57308 */ /* 0x000f220000000800 */
[----:B------:R-:W-:Y:S02]  /*4c30*/  FADD R55, R199, R52 ;  /* 0x00000034c7377221 */ /* 0x000fe40000000000 */
[--C-:B------:R-:W-:Y:S02]  /*4c40*/  FADD R135, R135, -R14.reuse ;  /* 0x8000000e87877221 */ /* 0x100fe40000000000 */
[----:B------:R-:W-:-:S03]  /*4c50*/  FADD R160, R160, -R14 ;  /* 0x8000000ea0a07221 */ /* 0x000fc60000000000 */
[----:B------:R5:W-:Y:S01]  /*4c60*/  MUFU.EX2 R100, R54 ;  /* 0x0000003600647308 */ /* 0x000be20000000800 */
[----:B------:R-:W-:Y:S02]  /*4c70*/  FMUL R63, R63, 1.4426950216293334961 ;  /* 0x3fb8aa3b3f3f7820 */ /* 0x000fe40000400000 */
[----:B------:R-:W-:Y:S02]  /*4c80*/  FMUL R62, R62, 1.4426950216293334961 ;  /* 0x3fb8aa3b3e3e7820 */ /* 0x000fe40000400000 */
[----:B------:R-:W-:Y:S02]  /*4c90*/  FADD R78, R78, -R13 ;  /* 0x8000000d4e4e7221 */ /* 0x000fe40000000000 */
[----:B-----5:R-:W-:Y:S02]  /*4ca0*/  FADD R54, R188, R53 ;  /* 0x00000035bc367221 */ /* 0x020fe40000000000 */
[----:B------:R-:W-:Y:S02]  /*4cb0*/  FADD R65, R65, -R13 ;  /* 0x8000000d41417221 */ /* 0x000fe40000000000 */
[----:B-1----:R-:W-:-:S02]  /*4cc0*/  FADD R53, R189, R54 ;  /* 0x00000036bd357221 */ /* 0x002fc40000000000 */
[----:B--2---:R-:W-:Y:S02]  /*4cd0*/  FADD R61, R202, R55 ;  /* 0x00000037ca3d7221 */ /* 0x004fe40000000000 */
[--C-:B------:R-:W-:Y:S01]  /*4ce0*/  FADD R191, R191, -R0.reuse ;  /* 0x80000000bfbf7221 */ /* 0x100fe20000000000 */
[----:B------:R0:W-:Y:S01]  /*4cf0*/  MUFU.EX2 R136, R63 ;  /* 0x0000003f00887308 */ /* 0x0001e20000000800 */
[----:B------:R-:W-:Y:S02]  /*4d00*/  FADD R162, R162, -R0 ;  /* 0x80000000a2a27221 */ /* 0x000fe40000000000 */
[----:B------:R-:W-:Y:S02]  /*4d10*/  FMUL R135, R135, 1.4426950216293334961 ;  /* 0x3fb8aa3b87877820 */ /* 0x000fe40000400000 */
[----:B------:R-:W-:Y:S02]  /*4d20*/  FMUL R160, R160, 1.4426950216293334961 ;  /* 0x3fb8aa3ba0a07820 */ /* 0x000fe40000400000 */
[----:B------:R-:W-:Y:S01]  /*4d30*/  FADD R134, R134, -R14 ;  /* 0x8000000e86867221 */ /* 0x000fe20000000000 */
[----:B------:R3:W-:Y:S01]  /*4d40*/  MUFU.EX2 R132, R62 ;  /* 0x0000003e00847308 */ /* 0x0007e20000000800 */
[----:B------:R-:W-:-:S02]  /*4d50*/  FMUL R78, R78, 1.4426950216293334961 ;  /* 0x3fb8aa3b4e4e7820 */ /* 0x000fc40000400000 */
[----:B------:R-:W-:Y:S02]  /*4d60*/  FMUL R65, R65, 1.4426950216293334961 ;  /* 0x3fb8aa3b41417820 */ /* 0x000fe40000400000 */
[----:B0-----:R-:W-:Y:S01]  /*4d70*/  FADD R63, R176, R53 ;  /* 0x00000035b03f7221 */ /* 0x001fe20000000000 */
[----:B------:R-:W-:Y:S01]  /*4d80*/  BAR.SYNC.DEFER_BLOCKING 0x0 ;  /* 0x0000000000007b1d */ /* 0x000fe20000010000 */
[----:B------:R-:W-:Y:S02]  /*4d90*/  FMUL R162, R162, 1.4426950216293334961 ;  /* 0x3fb8aa3ba2a27820 */ /* 0x000fe40000400000 */
[----:B---3--:R-:W-:-:S03]  /*4da0*/  FADD R62, R196, R61 ;  /* 0x0000003dc43e7221 */ /* 0x008fc60000000000 */
[----:B------:R-:W0:Y:S01]  /*4db0*/  MUFU.EX2 R173, R173 ;  /* 0x000000ad00ad7308 */ /* 0x000e220000000800 */
[----:B------:R-:W-:Y:S02]  /*4dc0*/  FMUL R147, R191, 1.4426950216293334961 ;  /* 0x3fb8aa3bbf937820 */ /* 0x000fe40000400000 */
[--C-:B------:R-:W-:Y:S02]  /*4dd0*/  FADD R192, R192, -R0.reuse ;  /* 0x80000000c0c07221 */ /* 0x100fe40000000000 */
[----:B------:R-:W-:Y:S02]  /*4de0*/  FADD R172, R172, -R0 ;  /* 0x80000000acac7221 */ /* 0x000fe40000000000 */
[----:B------:R-:W-:Y:S01]  /*4df0*/  FMUL R134, R134, 1.4426950216293334961 ;  /* 0x3fb8aa3b86867820 */ /* 0x000fe20000400000 */
[----:B------:R-:W1:Y:S01]  /*4e00*/  MUFU.EX2 R96, R96 ;  /* 0x0000006000607308 */ /* 0x000e620000000800 */
[----:B----4-:R-:W-:Y:S02]  /*4e10*/  FADD R101, R197, R62 ;  /* 0x0000003ec5657221 */ /* 0x010fe40000000000 */
[----:B------:R-:W-:-:S05]  /*4e20*/  FADD R113, R113, -R14 ;  /* 0x8000000e71717221 */ /* 0x000fca0000000000 */
[----:B------:R-:W-:Y:S01]  /*4e30*/  MUFU.EX2 R191, R135 ;  /* 0x0000008700bf7308 */ /* 0x000fe20000000800 */
[----:B------:R-:W2:Y:S01]  /*4e40*/  LDSM.16.M88.4 R52, [R7+0x2000] ;  /* 0x002000000734783b */ /* 0x000ea20000000200 */
[----:B------:R-:W-:-:S06]  /*4e50*/  FMUL R172, R172, 1.4426950216293334961 ;  /* 0x3fb8aa3bacac7820 */ /* 0x000fcc0000400000 */
[----:B------:R-:W-:Y:S01]  /*4e60*/  MUFU.EX2 R161, R160 ;  /* 0x000000a000a17308 */ /* 0x000fe20000000800 */
[----:B------:R-:W-:Y:S02]  /*4e70*/  FMUL R148, R192, 1.4426950216293334961 ;  /* 0x3fb8aa3bc0947820 */ /* 0x000fe40000400000 */
[----:B------:R-:W-:-:S05]  /*4e80*/  FADD R110, R110, -R14 ;  /* 0x8000000e6e6e7221 */ /* 0x000fca0000000000 */
[----:B------:R3:W-:Y:S01]  /*4e90*/  MUFU.EX2 R160, R78 ;  /* 0x0000004e00a07308 */ /* 0x0007e20000000800 */
[----:B------:R-:W-:-:S07]  /*4ea0*/  FMUL R113, R113, 1.4426950216293334961 ;  /* 0x3fb8aa3b71717820 */ /* 0x000fce0000400000 */
[----:B------:R4:W-:Y:S01]  /*4eb0*/  MUFU.EX2 R135, R65 ;  /* 0x0000004100877308 */ /* 0x0009e20000000800 */
[----:B---3--:R-:W-:Y:S02]  /*4ec0*/  FADD R78, R178, R63 ;  /* 0x0000003fb24e7221 */ /* 0x008fe40000000000 */
[----:B------:R-:W-:Y:S02]  /*4ed0*/  FADD R114, R114, -R14 ;  /* 0x8000000e72727221 */ /* 0x000fe40000000000 */
[----:B----4-:R-:W-:Y:S02]  /*4ee0*/  FADD R65, R60, -R37 ;  /* 0x800000253c417221 */ /* 0x010fe40000000000 */
[----:B------:R-:W3:Y:S01]  /*4ef0*/  LDSM.16.M88.4 R60, [R7+0x2800] ;  /* 0x00280000073c783b */ /* 0x000ee20000000200 */
[----:B------:R-:W-:Y:S01]  /*4f00*/  MUFU.EX2 R162, R162 ;  /* 0x000000a200a27308 */ /* 0x000fe20000000800 */
[----:B------:R-:W-:Y:S02]  /*4f10*/  FMUL R110, R110, 1.4426950216293334961 ;  /* 0x3fb8aa3b6e6e7820 */ /* 0x000fe40000400000 */
[----:B------:R-:W-:-:S05]  /*4f20*/  FADD R151, R151, -R13 ;  /* 0x8000000d97977221 */ /* 0x000fca0000000000 */
[----:B------:R-:W4:Y:S01]  /*4f30*/  MUFU.EX2 R192, R134 ;  /* 0x0000008600c07308 */ /* 0x000f220000000800 */
[--C-:B------:R-:W-:Y:S02]  /*4f40*/  FADD R206, R206, -R13.reuse ;  /* 0x8000000dcece7221 */ /* 0x100fe40000000000 */
[--C-:B------:R-:W-:Y:S02]  /*4f50*/  FADD R207, R207, -R13.reuse ;  /* 0x8000000dcfcf7221 */ /* 0x100fe40000000000 */
[----:B------:R-:W-:-:S03]  /*4f60*/  FADD R124, R124, -R13 ;  /* 0x8000000d7c7c7221 */ /* 0x000fc60000000000 */
[----:B------:R-:W5:Y:S01]  /*4f70*/  MUFU.EX2 R172, R172 ;  /* 0x000000ac00ac7308 */ /* 0x000f620000000800 */
[----:B0-----:R-:W-:Y:S02]  /*4f80*/  FADD R78, R173, R78 ;  /* 0x0000004ead4e7221 */ /* 0x001fe40000000000 */
[----:B------:R-:W-:-:S05]  /*4f90*/  FMUL R76, R206, 1.4426950216293334961 ;  /* 0x3fb8aa3bce4c7820 */ /* 0x000fca0000400000 */
[----:B------:R0:W-:Y:S01]  /*4fa0*/  MUFU.EX2 R146, R113 ;  /* 0x0000007100927308 */ /* 0x0001e20000000800 */
[----:B------:R-:W-:Y:S02]  /*4fb0*/  FMUL R164, R207, 1.4426950216293334961 ;  /* 0x3fb8aa3bcfa47820 */ /* 0x000fe40000400000 */
[----:B------:R-:W-:Y:S02]  /*4fc0*/  FMUL R124, R124, 1.4426950216293334961 ;  /* 0x3fb8aa3b7c7c7820 */ /* 0x000fe40000400000 */
[--C-:B------:R-:W-:Y:S02]  /*4fd0*/  FADD R58, R58, -R37.reuse ;  /* 0x800000253a3a7221 */ /* 0x100fe40000000000 */
[----:B0-----:R-:W-:Y:S02]  /*4fe0*/  FMUL R113, R114, 1.4426950216293334961 ;  /* 0x3fb8aa3b72717820 */ /* 0x001fe40000400000 */
[----:B------:R0:W-:Y:S01]  /*4ff0*/  MUFU.EX2 R114, R110 ;  /* 0x0000006e00727308 */ /* 0x0001e20000000800 */
[----:B------:R-:W-:-:S02]  /*5000*/  FADD R59, R59, -R37 ;  /* 0x800000253b3b7221 */ /* 0x000fc40000000000 */
[----:B------:R-:W-:Y:S02]  /*5010*/  FADD R155, R155, -R13 ;  /* 0x8000000d9b9b7221 */ /* 0x000fe40000000000 */
[----:B------:R-:W-:Y:S02]  /*5020*/  FADD R123, R123, -R14 ;  /* 0x8000000e7b7b7221 */ /* 0x000fe40000000000 */
[----:B0-----:R-:W-:Y:S02]  /*5030*/  FMUL R110, R151, 1.4426950216293334961 ;  /* 0x3fb8aa3b976e7820 */ /* 0x001fe40000400000 */
[----:B------:R-:W-:Y:S02]  /*5040*/  FMUL R151, R65, 1.4426950216293334961 ;  /* 0x3fb8aa3b41977820 */ /* 0x000fe40000400000 */
[----:B-1----:R-:W-:Y:S02]  /*5050*/  FADD R65, R96, R101 ;  /* 0x0000006560417221 */ /* 0x002fe40000000000 */
[----:B------:R-:W-:-:S02]  /*5060*/  FADD R152, R152, -R13 ;  /* 0x8000000d98987221 */ /* 0x000fc40000000000 */
[----:B------:R-:W-:Y:S02]  /*5070*/  FADD R153, R153, -R13 ;  /* 0x8000000d99997221 */ /* 0x000fe40000000000 */
[--C-:B------:R-:W-:Y:S02]  /*5080*/  FADD R209, R209, -R37.reuse ;  /* 0x80000025d1d17221 */ /* 0x100fe40000000000 */
[----:B------:R-:W-:Y:S02]  /*5090*/  FADD R168, R168, -R37 ;  /* 0x80000025a8a87221 */ /* 0x000fe40000000000 */
[----:B------:R-:W-:Y:S01]  /*50a0*/  FADD R101, R175, R78 ;  /* 0x0000004eaf657221 */ /* 0x000fe20000000000 */
[----:B------:R-:W0:Y:S01]  /*50b0*/  MUFU.EX2 R32, R32 ;  /* 0x0000002000207308 */ /* 0x000e220000000800 */
[----:B------:R-:W-:Y:S02]  /*50c0*/  FMUL R58, R58, 1.4426950216293334961 ;  /* 0x3fb8aa3b3a3a7820 */ /* 0x000fe40000400000 */
[----:B------:R-:W-:-:S02]  /*50d0*/  FMUL R59, R59, 1.4426950216293334961 ;  /* 0x3fb8aa3b3b3b7820 */ /* 0x000fc40000400000 */
[----:B------:R-:W-:-:S03]  /*50e0*/  FADD R78, -R37, R66 ;  /* 0x00000042254e7221 */ /* 0x000fc60000000100 */
[----:B------:R1:W-:Y:S01]  /*50f0*/  MUFU.EX2 R134, R124 ;  /* 0x0000007c00867308 */ /* 0x0003e20000000800 */
[----:B------:R-:W-:Y:S02]  /*5100*/  FMUL R102, R123, 1.4426950216293334961 ;  /* 0x3fb8aa3b7b667820 */ /* 0x000fe40000400000 */
[----:B------:R-:W-:Y:S02]  /*5110*/  FADD R67, R67, -R13 ;  /* 0x8000000d43437221 */ /* 0x000fe40000000000 */
[----:B------:R-:W-:Y:S02]  /*5120*/  FMUL R158, R168, 1.4426950216293334961 ;  /* 0x3fb8aa3ba89e7820 */ /* 0x000fe40000400000 */
[----:B----4-:R-:W-:Y:S01]  /*5130*/  FADD R166, R192, R65 ;  /* 0x00000041c0a67221 */ /* 0x010fe20000000000 */
[----:B------:R-:W-:Y:S01]  /*5140*/  MUFU.EX2 R76, R76 ;  /* 0x0000004c004c7308 */ /* 0x000fe20000000800 */
[----:B-1----:R-:W-:Y:S02]  /*5150*/  FMUL R124, R155, 1.4426950216293334961 ;  /* 0x3fb8aa3b9b7c7820 */ /* 0x002fe40000400000 */
[----:B------:R-:W-:-:S02]  /*5160*/  FMUL R155, R209, 1.4426950216293334961 ;  /* 0x3fb8aa3bd19b7820 */ /* 0x000fc40000400000 */
[----:B------:R-:W-:Y:S02]  /*5170*/  FADD R101, R162, R101 ;  /* 0x00000065a2657221 */ /* 0x000fe40000000000 */
[----:B------:R-:W-:Y:S01]  /*5180*/  FMUL R123, R152, 1.4426950216293334961 ;  /* 0x3fb8aa3b987b7820 */ /* 0x000fe20000400000 */
[----:B------:R-:W1:Y:S01]  /*5190*/  MUFU.EX2 R164, R164 ;  /* 0x000000a400a47308 */ /* 0x000e620000000800 */
[----:B------:R-:W-:Y:S01]  /*51a0*/  FMUL R109, R153, 1.4426950216293334961 ;  /* 0x3fb8aa3b996d7820 */ /* 0x000fe20000400000 */
[----:B------:R-:W-:Y:S01]  /*51b0*/  F2FP.BF16.PACK_AB R65, R192, R96 ;  /* 0x00000060c041723e */ /* 0x000fe200000010ff */
[--C-:B------:R-:W-:Y:S02]  /*51c0*/  FADD R140, R140, -R14.reuse ;  /* 0x8000000e8c8c7221 */ /* 0x100fe40000000000 */
[----:B------:R-:W-:Y:S02]  /*51d0*/  FADD R141, R141, -R14 ;  /* 0x8000000e8d8d7221 */ /* 0x000fe40000000000 */
[----:B------:R-:W-:Y:S01]  /*51e0*/  FMUL R78, R78, 1.4426950216293334961 ;  /* 0x3fb8aa3b4e4e7820 */ /* 0x000fe20000400000 */
[----:B------:R-:W-:Y:S01]  /*51f0*/  MUFU.EX2 R152, R58 ;  /* 0x0000003a00987308 */ /* 0x000fe20000000800 */
[----:B------:R-:W-:-:S02]  /*5200*/  FMUL R67, R67, 1.4426950216293334961 ;  /* 0x3fb8aa3b43437820 */ /* 0x000fc40000400000 */
[----:B------:R-:W-:Y:S02]  /*5210*/  FADD R96, R191, R166 ;  /* 0x000000a6bf607221 */ /* 0x000fe40000000000 */
[----:B------:R-:W-:-:S03]  /*5220*/  FADD R71, R71, -R13 ;  /* 0x8000000d47477221 */ /* 0x000fc60000000000 */
[----:B------:R-:W4:Y:S01]  /*5230*/  MUFU.EX2 R153, R59 ;  /* 0x0000003b00997308 */ /* 0x000f220000000800 */
[--C-:B------:R-:W-:Y:S02]  /*5240*/  FADD R69, R69, -R13.reuse ;  /* 0x8000000d45457221 */ /* 0x100fe40000000000 */
[----:B------:R-:W-:Y:S02]  /*5250*/  FADD R70, R70, -R13 ;  /* 0x8000000d46467221 */ /* 0x000fe40000000000 */
[----:B-----5:R-:W-:Y:S02]  /*5260*/  FADD R166, R172, R101 ;  /* 0x00000065aca67221 */ /* 0x020fe40000000000 */
[----:B------:R-:W-:Y:S01]  /*5270*/  FMUL R139, R140, 1.4426950216293334961 ;  /* 0x3fb8aa3b8c8b7820 */ /* 0x000fe20000400000 */
[----:B------:R-:W5:Y:S01]  /*5280*/  MUFU.EX2 R79, R79 ;  /* 0x0000004f004f7308 */ /* 0x000f620000000800 */
[----:B------:R-:W-:Y:S02]  /*5290*/  FMUL R140, R141, 1.4426950216293334961 ;  /* 0x3fb8aa3b8d8c7820 */ /* 0x000fe40000400000 */
[----:B------:R-:W-:-:S05]  /*52a0*/  FMUL R71, R71, 1.4426950216293334961 ;  /* 0x3fb8aa3b47477820 */ /* 0x000fca0000400000 */
[----:B------:R-:W0:Y:S01]  /*52b0*/  MUFU.EX2 R163, R163 ;  /* 0x000000a300a37308 */ /* 0x000e220000000800 */
[----:B------:R-:W-:Y:S02]  /*52c0*/  FMUL R69, R69, 1.4426950216293334961 ;  /* 0x3fb8aa3b45457820 */ /* 0x000fe40000400000 */
[----:B------:R-:W-:-:S05]  /*52d0*/  FMUL R70, R70, 1.4426950216293334961 ;  /* 0x3fb8aa3b46467820 */ /* 0x000fca0000400000 */
[----:B------:R-:W-:Y:S01]  /*52e0*/  MUFU.EX2 R155, R155 ;  /* 0x0000009b009b7308 */ /* 0x000fe20000000800 */
[----:B------:R-:W-:-:S07]  /*52f0*/  F2FP.BF16.PACK_AB R66, R172, R162 ;  /* 0x000000a2ac42723e */ /* 0x000fce00000010ff */
[----:B------:R-:W0:Y:S08]  /*5300*/  MUFU.EX2 R158, R158 ;  /* 0x0000009e009e7308 */ /* 0x000e300000000800 */
[----:B------:R-:W0:Y:S01]  /*5310*/  MUFU.EX2 R101, R78 ;  /* 0x0000004e00657308 */ /* 0x000e220000000800 */
[----:B------:R-:W-:-:S07]  /*5320*/  FADD R162, R161, R96 ;  /* 0x00000060a1a27221 */ /* 0x000fce0000000000 */
[----:B------:R0:W-:Y:S01]  /*5330*/  MUFU.EX2 R141, R67 ;  /* 0x00000043008d7308 */ /* 0x0001e20000000800 */
[C---:B------:R-:W-:Y:S02]  /*5340*/  FMUL R84, R23.reuse, R84 ;  /* 0x0000005417547220 */ /* 0x040fe40000400000 */
[----:B------:R-:W-:-:S05]  /*5350*/  FMUL R85, R23, R85 ;  /* 0x0000005517557220 */ /* 0x000fca0000400000 */
[----:B------:R-:W1:Y:S01]  /*5360*/  MUFU.EX2 R147, R147 ;  /* 0x0000009300937308 */ /* 0x000e620000000800 */
[--C-:B0-----:R-:W-:Y:S02]  /*5370*/  FADD R67, R64, -R37.reuse ;  /* 0x8000002540437221 */ /* 0x101fe40000000000 */
[C---:B------:R-:W-:Y:S02]  /*5380*/  FMUL R86, R32.reuse, R86 ;  /* 0x0000005620567220 */ /* 0x040fe40000400000 */
[----:B------:R-:W-:Y:S02]  /*5390*/  FMUL R156, R67, 1.4426950216293334961 ;  /* 0x3fb8aa3b439c7820 */ /* 0x000fe40000400000 */
[----:B------:R-:W-:Y:S01]  /*53a0*/  FMUL R87, R32, R87 ;  /* 0x0000005720577220 */ /* 0x000fe20000400000 */
[----:B------:R0:W-:Y:S01]  /*53b0*/  MUFU.EX2 R159, R71 ;  /* 0x00000047009f7308 */ /* 0x0001e20000000800 */
[----:B------:R-:W-:Y:S02]  /*53c0*/  FADD R96, R77, -R37 ;  /* 0x800000254d607221 */ /* 0x000fe40000000000 */
[----:B------:R-:W-:-:S02]  /*53d0*/  FMUL R88, R23, R88 ;  /* 0x0000005817587220 */ /* 0x000fc40000400000 */
[----:B------:R-:W-:-:S03]  /*53e0*/  FMUL R89, R23, R89 ;  /* 0x0000005917597220 */ /* 0x000fc60000400000 */
[----:B------:R1:W-:Y:S01]  /*53f0*/  MUFU.EX2 R95, R69 ;  /* 0x00000045005f7308 */ /* 0x0003e20000000800 */
[----:B0-----:R-:W-:Y:S01]  /*5400*/  F2FP.BF16.PACK_AB R71, R201, R195 ;  /* 0x000000c3c947723e */ /* 0x001fe200000010ff */
[C---:B------:R-:W-:Y:S02]  /*5410*/  FMUL R90, R32.reuse, R90 ;  /* 0x0000005a205a7220 */ /* 0x040fe40000400000 */
[----:B------:R-:W-:-:S04]  /*5420*/  FMUL R91, R32, R91 ;  /* 0x0000005b205b7220 */ /* 0x000fc80000400000 */
[----:B------:R0:W-:Y:S01]  /*5430*/  MUFU.EX2 R154, R70 ;  /* 0x00000046009a7308 */ /* 0x0001e20000000800 */
[----:B-1----:R-:W-:Y:S01]  /*5440*/  F2FP.BF16.PACK_AB R69, R198, R194 ;  /* 0x000000c2c645723e */ /* 0x002fe200000010ff */
[----:B------:R-:W-:Y:S01]  /*5450*/  FADD R168, R76, R164 ;  /* 0x000000a44ca87221 */ /* 0x000fe20000000000 */
[----:B------:R-:W-:Y:S01]  /*5460*/  F2FP.BF16.PACK_AB R76, R164, R76 ;  /* 0x0000004ca44c723e */ /* 0x000fe200000010ff */
[----:B------:R-:W-:-:S04]  /*5470*/  FADD R94, R94, -R37 ;  /* 0x800000255e5e7221 */ /* 0x000fc80000000000 */
[----:B------:R-:W1:Y:S01]  /*5480*/  MUFU.EX2 R148, R148 ;  /* 0x0000009400947308 */ /* 0x000e620000000800 */
[----:B0-----:R-:W-:Y:S01]  /*5490*/  F2FP.BF16.PACK_AB R70, R187, R180 ;  /* 0x000000b4bb46723e */ /* 0x001fe200000010ff */
[----:B----4-:R-:W-:Y:S01]  /*54a0*/  FADD R164, R152, R153 ;  /* 0x0000009998a47221 */ /* 0x010fe20000000000 */
[----:B------:R-:W-:Y:S01]  /*54b0*/  F2FP.BF16.PACK_AB R77, R153, R152 ;  /* 0x00000098994d723e */ /* 0x000fe200000010ff */
[----:B------:R-:W-:-:S04]  /*54c0*/  FMUL R153, R96, 1.4426950216293334961 ;  /* 0x3fb8aa3b60997820 */ /* 0x000fc80000400000 */
[----:B------:R-:W0:Y:S01]  /*54d0*/  MUFU.EX2 R151, R151 ;  /* 0x0000009700977308 */ /* 0x000e220000000800 */
[----:B-----5:R-:W-:Y:S01]  /*54e0*/  FADD R168, R79, R168 ;  /* 0x000000a84fa87221 */ /* 0x020fe20000000000 */
[----:B--2---:R-:W-:Y:S01]  /*54f0*/  HMMA.16816.F32.BF16 R84, R68, R52, R84 ;  /* 0x000000344454723c */ /* 0x004fe20000041854 */
[----:B------:R-:W-:Y:S01]  /*5500*/  F2FP.BF16.PACK_AB R78, R163, R79 ;  /* 0x0000004fa34e723e */ /* 0x000fe200000010ff */
[----:B------:R-:W-:Y:S01]  /*5510*/  FMUL R94, R94, 1.4426950216293334961 ;  /* 0x3fb8aa3b5e5e7820 */ /* 0x000fe20000400000 */
[----:B------:R-:W-:-:S03]  /*5520*/  F2FP.BF16.PACK_AB R79, R158, R155 ;  /* 0x0000009b9e4f723e */ /* 0x000fc600000010ff */
[----:B------:R-:W2:Y:S01]  /*5530*/  MUFU.EX2 R156, R156 ;  /* 0x0000009c009c7308 */ /* 0x000ea20000000800 */
[C---:B------:R-:W-:Y:S01]  /*5540*/  FMUL R72, R100.reuse, R72 ;  /* 0x0000004864487220 */ /* 0x040fe20000400000 */
[----:B---3--:R-:W-:Y:S01]  /*5550*/  HMMA.16816.F32.BF16 R68, R68, R60, R88 ;  /* 0x0000003c4444723c */ /* 0x008fe20000041858 */
[----:B------:R-:W-:Y:S02]  /*5560*/  FMUL R73, R100, R73 ;  /* 0x0000004964497220 */ /* 0x000fe40000400000 */
[C---:B------:R-:W-:Y:S02]  /*5570*/  FMUL R74, R101.reuse, R74 ;  /* 0x0000004a654a7220 */ /* 0x040fe40000400000 */
[----:B------:R-:W-:Y:S01]  /*5580*/  FMUL R75, R101, R75 ;  /* 0x0000004b654b7220 */ /* 0x000fe20000400000 */
[----:B------:R-:W3:Y:S01]  /*5590*/  MUFU.EX2 R97, R97 ;  /* 0x0000006100617308 */ /* 0x000ee20000000800 */
[----:B------:R-:W-:Y:S02]  /*55a0*/  FADD R157, R155, R164 ;  /* 0x000000a49b9d7221 */ /* 0x000fe40000000000 */
[----:B------:R-:W-:-:S02]  /*55b0*/  FADD R168, R163, R168 ;  /* 0x000000a8a3a87221 */ /* 0x000fc40000000000 */
[----:B------:R-:W-:-:S03]  /*55c0*/  FADD R89, R147, R166 ;  /* 0x000000a693597221 */ /* 0x000fc60000000000 */
[----:B------:R-:W4:Y:S01]  /*55d0*/  MUFU.EX2 R91, R153 ;  /* 0x00000099005b7308 */ /* 0x000f220000000800 */
[----:B------:R-:W-:Y:S01]  /*55e0*/  FADD R164, R158, R157 ;  /* 0x0000009d9ea47221 */ /* 0x000fe20000000000 */
[----:B------:R-:W-:Y:S01]  /*55f0*/  HMMA.16816.F32.BF16 R72, R76, R52, R72 ;  /* 0x000000344c48723c */ /* 0x000fe20000041848 */
[----:B-1----:R-:W-:-:S05]  /*5600*/  FADD R152, R148, R89 ;  /* 0x0000005994987221 */ /* 0x002fca0000000000 */
[----:B------:R-:W1:Y:S01]  /*5610*/  MUFU.EX2 R150, R150 ;  /* 0x0000009600967308 */ /* 0x000e620000000800 */
[----:B------:R-:W-:Y:S02]  /*5620*/  FADD R53, R159, R168 ;  /* 0x000000a89f357221 */ /* 0x000fe40000000000 */
[----:B------:R-:W-:-:S05]  /*5630*/  FMUL R80, R100, R80 ;  /* 0x0000005064507220 */ /* 0x000fca0000400000 */
[----:B------:R-:W5:Y:S01]  /*5640*/  MUFU.EX2 R94, R94 ;  /* 0x0000005e005e7308 */ /* 0x000f620000000800 */
[----:B------:R-:W-:Y:S02]  /*5650*/  FMUL R81, R100, R81 ;  /* 0x0000005164517220 */ /* 0x000fe40000400000 */
[C---:B------:R-:W-:Y:S02]  /*5660*/  FMUL R82, R101.reuse, R82 ;  /* 0x0000005265527220 */ /* 0x040fe40000400000 */
[----:B------:R-:W-:Y:S02]  /*5670*/  FMUL R83, R101, R83 ;  /* 0x0000005365537220 */ /* 0x000fe40000400000 */
[----:B0-----:R-:W-:Y:S02]  /*5680*/  FADD R89, R151, R164 ;  /* 0x000000a497597221 */ /* 0x001fe40000000000 */
[----:B------:R-:W-:Y:S02]  /*5690*/  FADD R52, R160, R53 ;  /* 0x00000035a0347221 */ /* 0x000fe40000000000 */
[----:B--2---:R-:W-:Y:S01]  /*56a0*/  FADD R90, R156, R89 ;  /* 0x000000599c5a7221 */ /* 0x004fe20000000000 */
[----:B------:R-:W-:Y:S01]  /*56b0*/  HMMA.16816.F32.BF16 R76, R76, R60, R80 ;  /* 0x0000003c4c4c723c */ /* 0x000fe20000041850 */
[----:B---3--:R-:W-:-:S02]  /*56c0*/  FADD R155, R97, R162 ;  /* 0x000000a2619b7221 */ /* 0x008fc40000000000 */
[--C-:B------:R-:W-:Y:S02]  /*56d0*/  FADD R93, R93, -R37.reuse ;  /* 0x800000255d5d7221 */ /* 0x100fe40000000000 */
[----:B------:R-:W-:Y:S02]  /*56e0*/  FADD R53, R95, R52 ;  /* 0x000000345f357221 */ /* 0x000fe40000000000 */
[----:B------:R-:W-:Y:S01]  /*56f0*/  FADD R92, R92, -R37 ;  /* 0x800000255c5c7221 */ /* 0x000fe20000000000 */
[----:B------:R-:W-:Y:S01]  /*5700*/  F2FP.BF16.PACK_AB R96, R148, R147 ;  /* 0x000000939460723e */ /* 0x000fe200000010ff */
[----:B----4-:R-:W-:Y:S01]  /*5710*/  FADD R61, R91, R90 ;  /* 0x0000005a5b3d7221 */ /* 0x010fe20000000000 */
[C---:B-1----:R-:W-:Y:S01]  /*5720*/  F2FP.BF16.PACK_AB R97, R150.reuse, R97 ;  /* 0x000000619661723e */ /* 0x042fe200000010ff */
[----:B------:R-:W-:Y:S01]  /*5730*/  FADD R148, R150, R155 ;  /* 0x0000009b96947221 */ /* 0x000fe20000000000 */
[----:B------:R-:W-:Y:S01]  /*5740*/  F2FP.BF16.PACK_AB R89, R156, R151 ;  /* 0x000000979c59723e */ /* 0x000fe200000010ff */
[C---:B------:R-:W-:Y:S01]  /*5750*/  FADD R150, R154.reuse, R53 ;  /* 0x000000359a967221 */ /* 0x040fe20000000000 */
[----:B------:R-:W0:Y:S01]  /*5760*/  MUFU.EX2 R143, R143 ;  /* 0x0000008f008f7308 */ /* 0x000e220000000800 */
[----:B------:R-:W-:Y:S01]  /*5770*/  FMUL R60, R93, 1.4426950216293334961 ;  /* 0x3fb8aa3b5d3c7820 */ /* 0x000fe20000400000 */
[----:B------:R-:W-:Y:S01]  /*5780*/  F2FP.BF16.PACK_AB R90, R154, R95 ;  /* 0x0000005f9a5a723e */ /* 0x000fe200000010ff */
[----:B------:R-:W-:Y:S01]  /*5790*/  FMUL R53, R92, 1.4426950216293334961 ;  /* 0x3fb8aa3b5c357820 */ /* 0x000fe20000400000 */
[C---:B-----5:R-:W-:Y:S01]  /*57a0*/  F2FP.BF16.PACK_AB R91, R94.reuse, R91 ;  /* 0x0000005b5e5b723e */ /* 0x060fe200000010ff */
[----:B------:R-:W-:Y:S01]  /*57b0*/  FADD R151, R94, R61 ;  /* 0x0000003d5e977221 */ /* 0x000fe20000000000 */
[----:B------:R-:W1:Y:S02]  /*57c0*/  LDSM.16.M88.4 R80, [R246+0x2000] ;  /* 0x00200000f650783b */ /* 0x000e640000000200 */
[----:B------:R-:W2:Y:S02]  /*57d0*/  MUFU.EX2 R145, R145 ;  /* 0x0000009100917308 */ /* 0x000ea40000000800 */
[----:B------:R-:W3:Y:S01]  /*57e0*/  LDSM.16.M88.4 R92, [R246+0x2800] ;  /* 0x00280000f65c783b */ /* 0x000ee20000000200 */
[----:B------:R-:W-:-:S02]  /*57f0*/  F2FP.BF16.PACK_AB R56, R189, R188 ;  /* 0x000000bcbd38723e */ /* 0x000fc400000010ff */
[----:B------:R-:W-:Y:S02]  /*5800*/  F2FP.BF16.PACK_AB R57, R202, R199 ;  /* 0x000000c7ca39723e */ /* 0x000fe400000010ff */
[----:B------:R-:W-:Y:S01]  /*5810*/  F2FP.BF16.PACK_AB R58, R178, R176 ;  /* 0x000000b0b23a723e */ /* 0x000fe200000010ff */
[----:B------:R-:W4:Y:S01]  /*5820*/  MUFU.EX2 R139, R139 ;  /* 0x0000008b008b7308 */ /* 0x000f220000000800 */
[----:B------:R-:W-:Y:S01]  /*5830*/  F2FP.BF16.PACK_AB R59, R197, R196 ;  /* 0x000000c4c53b723e */ /* 0x000fe200000010ff */
[----:B------:R-:W-:Y:S01]  /*5840*/  FADD R149, R149, -R13 ;  /* 0x8000000d95957221 */ /* 0x000fe20000000000 */
[----:B------:R-:W-:Y:S01]  /*5850*/  F2FP.BF16.PACK_AB R88, R160, R159 ;  /* 0x0000009fa058723e */ /* 0x000fe200000010ff */
[----:B------:R-:W-:-:S04]  /*5860*/  FADD R98, R98, -R37 ;  /* 0x8000002562627221 */ /* 0x000fc80000000000 */
[----:B------:R-:W5:Y:S01]  /*5870*/  MUFU.EX2 R138, R138 ;  /* 0x0000008a008a7308 */ /* 0x000f620000000800 */
[----:B------:R-:W-:Y:S01]  /*5880*/  FMUL R147, R149, 1.4426950216293334961 ;  /* 0x3fb8aa3b95937820 */ /* 0x000fe20000400000 */
[----:B------:R-:W-:Y:S01]  /*5890*/  HMMA.16816.F32.BF16 R84, R56, R54, R84 ;  /* 0x000000363854723c */ /* 0x000fe20000041854 */
[----:B0-----:R-:W-:-:S05]  /*58a0*/  FADD R149, R143, R152 ;  /* 0x000000988f957221 */ /* 0x001fca0000000000 */
[----:B------:R-:W0:Y:S02]  /*58b0*/  MUFU.EX2 R140, R140 ;  /* 0x0000008c008c7308 */ /* 0x000e240000000800 */
[----:B------:R-:W-:Y:S01]  /*58c0*/  HMMA.16816.F32.BF16 R68, R56, R62, R68 ;  /* 0x0000003e3844723c */ /* 0x000fe20000041844 */
[----:B------:R-:W-:-:S05]  /*58d0*/  FADD R52, R99, -R37 ;  /* 0x8000002563347221 */ /* 0x000fca0000000000 */
[----:B------:R-:W0:Y:S01]  /*58e0*/  MUFU.EX2 R60, R60 ;  /* 0x0000003c003c7308 */ /* 0x000e220000000800 */
[----:B--2---:R-:W-:Y:S02]  /*58f0*/  FADD R57, R145, R148 ;  /* 0x0000009491397221 */ /* 0x004fe40000000000 */
[----:B------:R-:W-:Y:S01]  /*5900*/  FMUL R56, R98, 1.4426950216293334961 ;  /* 0x3fb8aa3b62387820 */ /* 0x000fe20000400000 */
[C---:B------:R-:W-:Y:S01]  /*5910*/  F2FP.BF16.PACK_AB R98, R144.reuse, R143 ;  /* 0x0000008f9062723e */ /* 0x040fe200000010ff */
[----:B------:R-:W-:Y:S02]  /*5920*/  FADD R58, R144, R149 ;  /* 0x00000095903a7221 */ /* 0x000fe40000000000 */
[----:B------:R-:W-:Y:S01]  /*5930*/  FADD R144, R146, R57 ;  /* 0x0000003992907221 */ /* 0x000fe20000000000 */
[----:B------:R2:W0:Y:S01]  /*5940*/  MUFU.EX2 R61, R53 ;  /* 0x00000035003d7308 */ /* 0x0004220000000800 */
[----:B------:R-:W-:Y:S01]  /*5950*/  HMMA.16816.F32.BF16 R72, R88, R54, R72 ;  /* 0x000000365848723c */ /* 0x000fe20000041848 */
[----:B------:R-:W-:-:S02]  /*5960*/  FADD R133, R133, -R37 ;  /* 0x8000002585857221 */ /* 0x000fc40000000000 */
[----:B----4-:R-:W-:-:S04]  /*5970*/  FADD R57, R139, R144 ;  /* 0x000000908b397221 */ /* 0x010fc80000000000 */
[----:B------:R-:W-:Y:S02]  /*5980*/  FMUL R54, R52, 1.4426950216293334961 ;  /* 0x3fb8aa3b34367820 */ /* 0x000fe40000400000 */
[----:B--2---:R-:W-:Y:S01]  /*5990*/  FADD R53, R137, R58 ;  /* 0x0000003a89357221 */ /* 0x004fe20000000000 */
[----:B------:R-:W2:Y:S01]  /*59a0*/  MUFU.EX2 R59, R56 ;  /* 0x00000038003b7308 */ /* 0x000ea20000000800 */
[C---:B-----5:R-:W-:Y:S01]  /*59b0*/  F2FP.BF16.PACK_AB R52, R138.reuse, R137 ;  /* 0x000000898a34723e */ /* 0x060fe200000010ff */
[----:B------:R-:W-:Y:S02]  /*59c0*/  FMUL R133, R133, 1.4426950216293334961 ;  /* 0x3fb8aa3b85857820 */ /* 0x000fe40000400000 */
[----:B------:R-:W-:Y:S02]  /*59d0*/  FADD R55, R138, R53 ;  /* 0x000000358a377221 */ /* 0x000fe40000000000 */
[----:B------:R-:W-:Y:S02]  /*59e0*/  FADD R130, R130, -R37 ;  /* 0x8000002582827221 */ /* 0x000fe40000000000 */
[----:B0-----:R-:W-:Y:S01]  /*59f0*/  FADD R138, R140, R57 ;  /* 0x000000398c8a7221 */ /* 0x001fe20000000000 */
[----:B------:R-:W0:Y:S01]  /*5a00*/  MUFU.EX2 R54, R54 ;  /* 0x0000003600367308 */ /* 0x000e220000000800 */
[----:B------:R-:W-:Y:S01]  /*5a10*/  FADD R57, R141, R150 ;  /* 0x000000968d397221 */ /* 0x000fe20000000000 */
[----:B------:R-:W-:Y:S01]  /*5a20*/  HMMA.16816.F32.BF16 R76, R88, R62, R76 ;  /* 0x0000003e584c723c */ /* 0x000fe2000004184c */
[----:B------:R-:W-:Y:S01]  /*5a30*/  FMUL R130, R130, 1.4426950216293334961 ;  /* 0x3fb8aa3b82827820 */ /* 0x000fe20000400000 */
[----:B------:R-:W-:Y:S01]  /*5a40*/  F2FP.BF16.PACK_AB R64, R175, R173 ;  /* 0x000000adaf40723e */ /* 0x000fe200000010ff */
[----:B------:R-:W-:Y:S01]  /*5a50*/  FADD R58, R142, R57 ;  /* 0x000000398e3a7221 */ /* 0x000fe20000000000 */
[----:B------:R-:W-:-:S02]  /*5a60*/  F2FP.BF16.PACK_AB R67, R161, R191 ;  /* 0x000000bfa143723e */ /* 0x000fc400000010ff */
[----:B------:R-:W4:Y:S01]  /*5a70*/  MUFU.EX2 R128, R128 ;  /* 0x0000008000807308 */ /* 0x000f220000000800 */
[----:B------:R-:W-:Y:S02]  /*5a80*/  FADD R62, R60, R151 ;  /* 0x000000973c3e7221 */ /* 0x000fe40000000000 */
[----:B------:R-:W-:-:S05]  /*5a90*/  FADD R129, R129, -R37 ;  /* 0x8000002581817221 */ /* 0x000fca0000000000 */
[----:B------:R-:W5:Y:S01]  /*5aa0*/  MUFU.EX2 R133, R133 ;  /* 0x0000008500857308 */ /* 0x000f620000000800 */
[----:B------:R-:W-:Y:S02]  /*5ab0*/  FADD R63, R135, R58 ;  /* 0x0000003a873f7221 */ /* 0x000fe40000000000 */
[----:B------:R-:W-:Y:S01]  /*5ac0*/  FADD R62, R61, R62 ;  /* 0x0000003e3d3e7221 */ /* 0x000fe20000000000 */
[----:B-1----:R-:W-:Y:S01]  /*5ad0*/  HMMA.16816.F32.BF16 R84, R64, R80, R84 ;  /* 0x000000504054723c */ /* 0x002fe20000041854 */
[----:B------:R-:W-:-:S03]  /*5ae0*/  FMUL R129, R129, 1.4426950216293334961 ;  /* 0x3fb8aa3b81817820 */ /* 0x000fc60000400000 */
[----:B------:R-:W1:Y:S01]  /*5af0*/  MUFU.EX2 R130, R130 ;  /* 0x0000008200827308 */ /* 0x000e620000000800 */
[----:B------:R-:W-:Y:S01]  /*5b00*/  F2FP.BF16.PACK_AB R57, R61, R60 ;  /* 0x0000003c3d39723e */ /* 0x000fe200000010ff */
[----:B------:R-:W-:Y:S02]  /*5b10*/  FADD R61, R136, R63 ;  /* 0x0000003f883d7221 */ /* 0x000fe40000000000 */
[----:B---3--:R-:W-:Y:S04]  /*5b20*/  HMMA.16816.F32.BF16 R68, R64, R92, R68 ;  /* 0x0000005c4044723c */ /* 0x008fe80000041844 */
[----:B------:R-:W3:Y:S03]  /*5b30*/  MUFU.EX2 R123, R123 ;  /* 0x0000007b007b7308 */ /* 0x000ee60000000800 */
[----:B--2---:R-:W-:-:S05]  /*5b40*/  FADD R65, R59, R62 ;  /* 0x0000003e3b417221 */ /* 0x004fca0000000000 */
[----:B------:R-:W2:Y:S01]  /*5b50*/  MUFU.EX2 R124, R124 ;  /* 0x0000007c007c7308 */ /* 0x000ea20000000800 */
[----:B0-----:R-:W-:Y:S02]  /*5b60*/  FADD R62, R54, R65 ;  /* 0x00000041363e7221 */ /* 0x001fe40000000000 */
[----:B------:R-:W-:-:S05]  /*5b70*/  FADD R61, R132, R61 ;  /* 0x0000003d843d7221 */ /* 0x000fca0000000000 */
[----:B------:R-:W0:Y:S01]  /*5b80*/  MUFU.EX2 R63, R129 ;  /* 0x00000081003f7308 */ /* 0x000e220000000800 */
[----:B----4-:R-:W-:Y:S01]  /*5b90*/  FADD R60, R128, R55 ;  /* 0x00000037803c7221 */ /* 0x010fe20000000000 */
[----:B------:R-:W-:Y:S01]  /*5ba0*/  F2FP.BF16.PACK_AB R56, R142, R141 ;  /* 0x0000008d8e38723e */ /* 0x000fe200000010ff */
[----:B-----5:R-:W-:Y:S01]  /*5bb0*/  FADD R55, R133, R62 ;  /* 0x0000003e85377221 */ /* 0x020fe20000000000 */
[----:B------:R-:W-:Y:S01]  /*5bc0*/  F2FP.BF16.PACK_AB R58, R136, R135 ;  /* 0x00000087883a723e */ /* 0x000fe200000010ff */
[----:B------:R-:W-:Y:S01]  /*5bd0*/  FADD R62, R134, R61 ;  /* 0x0000003d863e7221 */ /* 0x000fe20000000000 */
[----:B------:R-:W-:Y:S01]  /*5be0*/  F2FP.BF16.PACK_AB R59, R54, R59 ;  /* 0x0000003b363b723e */ /* 0x000fe200000010ff */
[----:B-1----:R-:W-:Y:S02]  /*5bf0*/  FADD R64, R130, R55 ;  /* 0x0000003782407221 */ /* 0x002fe40000000000 */
[----:B------:R-:W-:Y:S02]  /*5c00*/  FADD R127, R127, -R37 ;  /* 0x800000257f7f7221 */ /* 0x000fe40000000000 */
[----:B---3--:R-:W-:-:S02]  /*5c10*/  FADD R55, R123, R62 ;  /* 0x0000003e7b377221 */ /* 0x008fc40000000000 */
[C---:B------:R-:W-:Y:S01]  /*5c20*/  HMMA.16816.F32.BF16 R76, R56.reuse, R92, R76 ;  /* 0x0000005c384c723c */ /* 0x040fe2000004184c */
[----:B------:R-:W-:Y:S01]  /*5c30*/  FMUL R127, R127, 1.4426950216293334961 ;  /* 0x3fb8aa3b7f7f7820 */ /* 0x000fe20000400000 */
[----:B------:R-:W1:Y:S05]  /*5c40*/  MUFU.EX2 R131, R131 ;  /* 0x0000008300837308 */ /* 0x000e6a0000000800 */
[----:B--2---:R-:W-:Y:S01]  /*5c50*/  FADD R92, R124, R55 ;  /* 0x000000377c5c7221 */ /* 0x004fe20000000000 */
[----:B------:R-:W-:Y:S01]  /*5c60*/  HMMA.16816.F32.BF16 R72, R56, R80, R72 ;  /* 0x000000503848723c */ /* 0x000fe20000041848 */
[----:B0-----:R-:W-:Y:S01]  /*5c70*/  FADD R55, R63, R64 ;  /* 0x000000403f377221 */ /* 0x001fe20000000000 */
[----:B------:R-:W0:Y:S01]  /*5c80*/  LDSM.16.M88.4 R56, [R7+0x2080] ;  /* 0x002080000738783b */ /* 0x000e220000000200 */
[----:B------:R-:W2:Y:S03]  /*5c90*/  MUFU.EX2 R88, R127 ;  /* 0x0000007f00587308 */ /* 0x000ea60000000800 */
[----:B------:R-:W3:Y:S01]  /*5ca0*/  LDSM.16.M88.4 R64, [R7+0x2880] ;  /* 0x002880000740783b */ /* 0x000ee20000000200 */
[--C-:B------:R-:W-:Y:S01]  /*5cb0*/  FADD R126, R126, -R37.reuse ;  /* 0x800000257e7e7221 */ /* 0x100fe20000000000 */
[----:B------:R-:W-:Y:S01]  /*5cc0*/  F2FP.BF16.PACK_AB R99, R146, R145 ;  /* 0x000000919263723e */ /* 0x000fe200000010ff */
[----:B------:R-:W-:-:S02]  /*5cd0*/  FADD R125, R125, -R37 ;  /* 0x800000257d7d7221 */ /* 0x000fc40000000000 */
[----:B------:R-:W4:Y:S01]  /*5ce0*/  MUFU.EX2 R119, R119 ;  /* 0x0000007700777308 */ /* 0x000f220000000800 */
[----:B------:R-:W-:Y:S02]  /*5cf0*/  FMUL R126, R126, 1.4426950216293334961 ;  /* 0x3fb8aa3b7e7e7820 */ /* 0x000fe40000400000 */
[----:B------:R-:W-:Y:S01]  /*5d00*/  FADD R106, R106, -R13 ;  /* 0x8000000d6a6a7221 */ /* 0x000fe20000000000 */
[C---:B------:R-:W-:Y:S01]  /*5d10*/  HMMA.16816.F32.BF16 R84, R96.reuse, R82, R84 ;  /* 0x000000526054723c */ /* 0x040fe20000041854 */
[----:B------:R-:W-:Y:S02]  /*5d20*/  FMUL R125, R125, 1.4426950216293334961 ;  /* 0x3fb8aa3b7d7d7820 */ /* 0x000fe40000400000 */
[----:B------:R-:W-:Y:S01]  /*5d30*/  FADD R122, R122, -R37 ;  /* 0x800000257a7a7221 */ /* 0x000fe20000000000 */
[----:B------:R-:W5:Y:S01]  /*5d40*/  MUFU.EX2 R117, R117 ;  /* 0x0000007500757308 */ /* 0x000f620000000800 */
[----:B------:R-:W-:Y:S02]  /*5d50*/  FADD R177, R177, -R13 ;  /* 0x8000000db1b17221 */ /* 0x000fe40000000000 */
[----:B------:R-:W-:Y:S01]  /*5d60*/  FADD R121, R121, -R37 ;  /* 0x8000002579797221 */ /* 0x000fe20000000000 */
[----:B------:R-:W-:Y:S01]  /*5d70*/  HMMA.16816.F32.BF16 R68, R96, R94, R68 ;  /* 0x0000005e6044723c */ /* 0x000fe20000041844 */
[----:B-1----:R-:W-:Y:S01]  /*5d80*/  FADD R90, R131, R60 ;  /* 0x0000003c835a7221 */ /* 0x002fe20000000000 */
[----:B------:R-:W-:-:S02]  /*5d90*/  F2FP.BF16.PACK_AB R60, R134, R132 ;  /* 0x00000084863c723e */ /* 0x000fc400000010ff */
[----:B------:R-:W1:Y:S01]  /*5da0*/  MUFU.EX2 R109, R109 ;  /* 0x0000006d006d7308 */ /* 0x000e620000000800 */
[----:B------:R-:W-:Y:S01]  /*5db0*/  F2FP.BF16.PACK_AB R61, R130, R133 ;  /* 0x00000085823d723e */ /* 0x000fe200000010ff */
[----:B------:R-:W-:Y:S01]  /*5dc0*/  FMUL R105, R106, 1.4426950216293334961 ;  /* 0x3fb8aa3b6a697820 */ /* 0x000fe20000400000 */
[----:B------:R-:W-:Y:S01]  /*5dd0*/  F2FP.BF16.PACK_AB R62, R124, R123 ;  /* 0x0000007b7c3e723e */ /* 0x000fe200000010ff */
[----:B------:R-:W-:Y:S01]  /*5de0*/  FMUL R122, R122, 1.4426950216293334961 ;  /* 0x3fb8aa3b7a7a7820 */ /* 0x000fe20000400000 */
[----:B--2---:R-:W-:-:S03]  /*5df0*/  F2FP.BF16.PACK_AB R63, R88, R63 ;  /* 0x0000003f583f723e */ /* 0x004fc600000010ff */
[----:B------:R-:W2:Y:S01]  /*5e00*/  MUFU.EX2 R126, R126 ;  /* 0x0000007e007e7308 */ /* 0x000ea20000000800 */
[----:B------:R-:W-:Y:S02]  /*5e10*/  FMUL R106, R177, 1.4426950216293334961 ;  /* 0x3fb8aa3bb16a7820 */ /* 0x000fe40000400000 */
[----:B------:R-:W-:-:S05]  /*5e20*/  FMUL R121, R121, 1.4426950216293334961 ;  /* 0x3fb8aa3b79797820 */ /* 0x000fca0000400000 */
[----:B------:R-:W0:Y:S01]  /*5e30*/  MUFU.EX2 R113, R113 ;  /* 0x0000007100717308 */ /* 0x000e220000000800 */
[----:B------:R-:W-:Y:S01]  /*5e40*/  FADD R89, R88, R55 ;  /* 0x0000003758597221 */ /* 0x000fe20000000000 */
[----:B------:R-:W-:Y:S01]  /*5e50*/  HMMA.16816.F32.BF16 R72, R60, R82, R72 ;  /* 0x000000523c48723c */ /* 0x000fe20000041848 */
[----:B----4-:R-:W-:-:S05]  /*5e60*/  FADD R55, R119, R138 ;  /* 0x0000008a77377221 */ /* 0x010fca0000000000 */
[----:B------:R-:W4:Y:S08]  /*5e70*/  MUFU.EX2 R110, R110 ;  /* 0x0000006e006e7308 */ /* 0x000f300000000800 */
[----:B------:R-:W0:Y:S01]  /*5e80*/  MUFU.EX2 R125, R125 ;  /* 0x0000007d007d7308 */ /* 0x000e220000000800 */
[----:B------:R-:W-:Y:S02]  /*5e90*/  FADD R88, R120, R55 ;  /* 0x0000003778587221 */ /* 0x000fe40000000000 */
[----:B------:R-:W-:-:S05]  /*5ea0*/  FADD R116, R116, -R37 ;  /* 0x8000002574747221 */ /* 0x000fca0000000000 */
[----:B------:R-:W0:Y:S01]  /*5eb0*/  MUFU.EX2 R118, R118 ;  /* 0x0000007600767308 */ /* 0x000e220000000800 */
[----:B-----5:R-:W-:-:S07]  /*5ec0*/  FADD R81, R117, R90 ;  /* 0x0000005a75517221 */ /* 0x020fce0000000000 */
[----:B------:R-:W5:Y:S08]  /*5ed0*/  MUFU.EX2 R105, R105 ;  /* 0x0000006900697308 */ /* 0x000f700000000800 */
[----:B------:R-:W0:Y:S01]  /*5ee0*/  MUFU.EX2 R122, R122 ;  /* 0x0000007a007a7308 */ /* 0x000e220000000800 */
[----:B------:R-:W-:-:S07]  /*5ef0*/  FADD R182, R182, -R13 ;  /* 0x8000000db6b67221 */ /* 0x000fce0000000000 */
[----:B------:R-:W-:Y:S01]  /*5f00*/  MUFU.EX2 R102, R102 ;  /* 0x0000006600667308 */ /* 0x000fe20000000800 */
[----:B------:R-:W-:-:S07]  /*5f10*/  F2FP.BF16.PACK_AB R53, R140, R139 ;  /* 0x0000008b8c35723e */ /* 0x000fce00000010ff */
[----:B------:R-:W0:Y:S01]  /*5f20*/  MUFU.EX2 R106, R106 ;  /* 0x0000006a006a7308 */ /* 0x000e220000000800 */
[----:B------:R-:W-:-:S07]  /*5f30*/  F2FP.BF16.PACK_AB R54, R131, R128 ;  /* 0x000000808336723e */ /* 0x000fce00000010ff */
[----:B------:R-:W3:Y:S01]  /*5f40*/  MUFU.EX2 R121, R121 ;  /* 0x0000007900797308 */ /* 0x000ee20000000800 */
[----:B------:R-:W-:Y:S01]  /*5f50*/  F2FP.BF16.PACK_AB R55, R120, R119 ;  /* 0x000000777837723e */ /* 0x000fe200000010ff */
[----:B-1----:R-:W-:Y:S02]  /*5f60*/  FADD R91, R109, R92 ;  /* 0x0000005c6d5b7221 */ /* 0x002fe40000000000 */
[----:B--2---:R-:W-:-:S04]  /*5f70*/  FADD R90, R126, R89 ;  /* 0x000000597e5a7221 */ /* 0x004fc80000000000 */
[----:B------:R-:W1:Y:S01]  /*5f80*/  MUFU.EX2 R103, R103 ;  /* 0x0000006700677308 */ /* 0x000e620000000800 */
[----:B------:R-:W-:Y:S02]  /*5f90*/  FMUL R116, R116, 1.4426950216293334961 ;  /* 0x3fb8aa3b74747820 */ /* 0x000fe40000400000 */
[----:B0-----:R-:W-:Y:S02]  /*5fa0*/  FADD R83, R113, R88 ;  /* 0x0000005871537221 */ /* 0x001fe40000000000 */
[----:B------:R-:W-:-:S03]  /*5fb0*/  FADD R115, R115, -R37 ;  /* 0x8000002573737221 */ /* 0x000fc60000000000 */
[----:B------:R-:W0:Y:S01]  /*5fc0*/  MUFU.EX2 R111, R111 ;  /* 0x0000006f006f7308 */ /* 0x000e220000000800 */
[----:B------:R-:W-:Y:S01]  /*5fd0*/  HMMA.16816.F32.BF16 R76, R60, R94, R76 ;  /* 0x0000005e3c4c723c */ /* 0x000fe2000004184c */
[----:B------:R-:W-:Y:S02]  /*5fe0*/  FMUL R42, R182, 1.4426950216293334961 ;  /* 0x3fb8aa3bb62a7820 */ /* 0x000fe40000400000 */
[----:B------:R-:W-:-:S04]  /*5ff0*/  FADD R179, R179, -R13 ;  /* 0x8000000db3b37221 */ /* 0x000fc80000000000 */
[----:B------:R-:W2:Y:S01]  /*6000*/  MUFU.EX2 R24, R24 ;  /* 0x0000001800187308 */ /* 0x000ea20000000800 */
[----:B----4-:R-:W-:Y:S02]  /*6010*/  FADD R62, R110, R91 ;  /* 0x0000005b6e3e7221 */ /* 0x010fe40000000000 */
[----:B------:R-:W-:Y:S02]  /*6020*/  FADD R63, R125, R90 ;  /* 0x0000005a7d3f7221 */ /* 0x000fe40000000000 */
[----:B------:R-:W-:Y:S02]  /*6030*/  FADD R83, R114, R83 ;  /* 0x0000005372537221 */ /* 0x000fe40000000000 */
[----:B------:R-:W-:Y:S01]  /*6040*/  FMUL R115, R115, 1.4426950216293334961 ;  /* 0x3fb8aa3b73737820 */ /* 0x000fe20000400000 */
[----:B------:R-:W4:Y:S01]  /*6050*/  MUFU.EX2 R16, R16 ;  /* 0x0000001000107308 */ /* 0x000f220000000800 */
[----:B------:R-:W-:Y:S01]  /*6060*/  FADD R108, R108, -R37 ;  /* 0x800000256c6c7221 */ /* 0x000fe20000000000 */
[----:B------:R-:W-:Y:S01]  /*6070*/  HMMA.16816.F32.BF16 R84, R52, R56, R84 ;  /* 0x000000383454723c */ /* 0x000fe20000041854 */
[----:B------:R-:W-:Y:S01]  /*6080*/  FMUL R43, R179, 1.4426950216293334961 ;  /* 0x3fb8aa3bb32b7820 */ /* 0x000fe20000400000 */
[----:B------:R-:W-:Y:S01]  /*6090*/  F2FP.BF16.PACK_AB R60, R110, R109 ;  /* 0x0000006d6e3c723e */ /* 0x000fe200000010ff */
[----:B------:R-:W-:-:S03]  /*60a0*/  FADD R81, R118, R81 ;  /* 0x0000005176517221 */ /* 0x000fc60000000000 */
[----:B------:R-:W0:Y:S01]  /*60b0*/  MUFU.EX2 R25, R25 ;  /* 0x0000001900197308 */ /* 0x000e220000000800 */
[----:B-----5:R-:W-:Y:S01]  /*60c0*/  FADD R89, R105, R62 ;  /* 0x0000003e69597221 */ /* 0x020fe20000000000 */
[----:B---3--:R-:W-:Y:S01]  /*60d0*/  HMMA.16816.F32.BF16 R68, R52, R64, R68 ;  /* 0x000000403444723c */ /* 0x008fe20000041844 */
[----:B------:R-:W-:Y:S01]  /*60e0*/  FADD R107, R107, -R37 ;  /* 0x800000256b6b7221 */ /* 0x000fe20000000000 */
[----:B------:R-:W-:Y:S01]  /*60f0*/  F2FP.BF16.PACK_AB R61, R125, R126 ;  /* 0x0000007e7d3d723e */ /* 0x000fe200000010ff */
[----:B------:R-:W-:-:S03]  /*6100*/  FMUL R108, R108, 1.4426950216293334961 ;  /* 0x3fb8aa3b6c6c7820 */ /* 0x000fc60000400000 */
[----:B------:R-:W3:Y:S01]  /*6110*/  MUFU.EX2 R41, R41 ;  /* 0x0000002900297308 */ /* 0x000ee20000000800 */
[----:B------:R-:W-:Y:S01]  /*6120*/  FADD R54, R122, R63 ;  /* 0x0000003f7a367221 */ /* 0x000fe20000000000 */
[----:B------:R-:W-:Y:S01]  /*6130*/  F2FP.BF16.PACK_AB R62, R106, R105 ;  /* 0x000000696a3e723e */ /* 0x000fe200000010ff */
[----:B------:R-:W-:Y:S01]  /*6140*/  FADD R52, R102, R83 ;  /* 0x0000005366347221 */ /* 0x000fe20000000000 */
[----:B------:R-:W-:-:S04]  /*6150*/  F2FP.BF16.PACK_AB R63, R121, R122 ;  /* 0x0000007a793f723e */ /* 0x000fc800000010ff */
[----:B------:R-:W5:Y:S01]  /*6160*/  MUFU.EX2 R116, R116 ;  /* 0x0000007400747308 */ /* 0x000f620000000800 */
[----:B------:R-:W-:Y:S02]  /*6170*/  FADD R183, R183, -R13 ;  /* 0x8000000db7b77221 */ /* 0x000fe40000000000 */
[----:B------:R-:W-:Y:S02]  /*6180*/  FADD R82, R112, R81 ;  /* 0x0000005170527221 */ /* 0x000fe40000000000 */
[----:B------:R-:W-:-:S03]  /*6190*/  FMUL R107, R107, 1.4426950216293334961 ;  /* 0x3fb8aa3b6b6b7820 */ /* 0x000fc60000400000 */
[----:B------:R-:W2:Y:S01]  /*61a0*/  MUFU.EX2 R42, R42 ;  /* 0x0000002a002a7308 */ /* 0x000ea20000000800 */
[----:B------:R-:W-:Y:S02]  /*61b0*/  FADD R104, R104, -R37 ;  /* 0x8000002568687221 */ /* 0x000fe40000000000 */
[----:B-1----:R-:W-:-:S05]  /*61c0*/  FADD R53, R103, R52 ;  /* 0x0000003467357221 */ /* 0x002fca0000000000 */
[----:B------:R-:W1:Y:S01]  /*61d0*/  MUFU.EX2 R115, R115 ;  /* 0x0000007300737308 */ /* 0x000e620000000800 */
[----:B------:R-:W-:Y:S01]  /*61e0*/  FMUL R45, R183, 1.4426950216293334961 ;  /* 0x3fb8aa3bb72d7820 */ /* 0x000fe20000400000 */
[----:B------:R-:W-:Y:S01]  /*61f0*/  HMMA.16816.F32.BF16 R72, R60, R56, R72 ;  /* 0x000000383c48723c */ /* 0x000fe20000041848 */
[----:B------:R-:W-:Y:S02]  /*6200*/  FADD R181, R181, -R13 ;  /* 0x8000000db5b57221 */ /* 0x000fe40000000000 */
[----:B0-----:R-:W-:-:S03]  /*6210*/  FADD R88, R111, R82 ;  /* 0x000000526f587221 */ /* 0x001fc60000000000 */
[----:B------:R-:W0:Y:S01]  /*6220*/  MUFU.EX2 R43, R43 ;  /* 0x0000002b002b7308 */ /* 0x000e220000000800 */
[----:B------:R-:W-:Y:S02]  /*6230*/  FMUL R104, R104, 1.4426950216293334961 ;  /* 0x3fb8aa3b68687820 */ /* 0x000fe40000400000 */
[----:B------:R-:W-:Y:S02]  /*6240*/  FADD R33, R33, -R37 ;  /* 0x8000002521217221 */ /* 0x000fe40000000000 */
[----:B--2---:R-:W-:-:S03]  /*6250*/  FADD R56, R24, R53 ;  /* 0x0000003518387221 */ /* 0x004fc60000000000 */
[----:B------:R-:W2:Y:S01]  /*6260*/  MUFU.EX2 R108, R108 ;  /* 0x0000006c006c7308 */ /* 0x000ea20000000800 */
[----:B------:R-:W-:Y:S01]  /*6270*/  FADD R90, R106, R89 ;  /* 0x000000596a5a7221 */ /* 0x000fe20000000000 */
[----:B----4-:R-:W-:Y:S01]  /*6280*/  F2FP.BF16.PACK_AB R52, R16, R15 ;  /* 0x0000000f1034723e */ /* 0x010fe200000010ff */
[----:B------:R-:W-:Y:S01]  /*6290*/  FADD R89, R121, R54 ;  /* 0x0000003679597221 */ /* 0x000fe20000000000 */
[----:B------:R-:W-:Y:S01]  /*62a0*/  F2FP.BF16.PACK_AB R53, R25, R24 ;  /* 0x000000181935723e */ /* 0x000fe200000010ff */
[----:B------:R-:W-:-:S03]  /*62b0*/  FMUL R46, R181, 1.4426950216293334961 ;  /* 0x3fb8aa3bb52e7820 */ /* 0x000fc60000400000 */
[----:B------:R-:W4:Y:S01]  /*62c0*/  MUFU.EX2 R44, R44 ;  /* 0x0000002c002c7308 */ /* 0x000f220000000800 */
[----:B------:R-:W-:Y:S02]  /*62d0*/  FADD R49, R49, -R13 ;  /* 0x8000000d31317221 */ /* 0x000fe40000000000 */
[----:B------:R-:W-:Y:S02]  /*62e0*/  FADD R55, R15, R88 ;  /* 0x000000580f377221 */ /* 0x000fe40000000000 */
[----:B------:R-:W-:-:S03]  /*62f0*/  FMUL R33, R33, 1.4426950216293334961 ;  /* 0x3fb8aa3b21217820 */ /* 0x000fc60000400000 */
[----:B------:R-:W0:Y:S01]  /*6300*/  MUFU.EX2 R107, R107 ;  /* 0x0000006b006b7308 */ /* 0x000e220000000800 */
[----:B------:R-:W-:Y:S02]  /*6310*/  FADD R34, R34, -R37 ;  /* 0x8000002522227221 */ /* 0x000fe40000000000 */
[----:B------:R-:W-:Y:S02]  /*6320*/  FADD R15, R25, R56 ;  /* 0x00000038190f7221 */ /* 0x000fe40000000000 */
[----:B---3--:R-:W-:-:S03]  /*6330*/  FADD R25, R41, R90 ;  /* 0x0000005a29197221 */ /* 0x008fc60000000000 */
[----:B------:R-:W3:Y:S01]  /*6340*/  MUFU.EX2 R26, R26 ;  /* 0x0000001a001a7308 */ /* 0x000ee20000000800 */
[----:B-----5:R-:W-:Y:S02]  /*6350*/  FADD R24, R116, R89 ;  /* 0x0000005974187221 */ /* 0x020fe40000000000 */
[----:B------:R-:W-:Y:S02]  /*6360*/  FMUL R47, R49, 1.4426950216293334961 ;  /* 0x3fb8aa3b312f7820 */ /* 0x000fe40000400000 */
[----:B------:R-:W-:-:S03]  /*6370*/  FADD R54, R16, R55 ;  /* 0x0000003710367221 */ /* 0x000fc60000000000 */
[----:B------:R-:W5:Y:S01]  /*6380*/  MUFU.EX2 R45, R45 ;  /* 0x0000002d002d7308 */ /* 0x000f620000000800 */
[----:B------:R-:W-:Y:S02]  /*6390*/  FMUL R34, R34, 1.4426950216293334961 ;  /* 0x3fb8aa3b22227820 */ /* 0x000fe40000400000 */
[----:B------:R-:W-:Y:S02]  /*63a0*/  FADD R35, R35, -R37 ;  /* 0x8000002523237221 */ /* 0x000fe40000000000 */
[----:B------:R-:W-:-:S03]  /*63b0*/  FADD R184, R184, -R13 ;  /* 0x8000000db8b87221 */ /* 0x000fc60000000000 */
[----:B------:R-:W0:Y:S01]  /*63c0*/  MUFU.EX2 R104, R104 ;  /* 0x0000006800687308 */ /* 0x000e220000000800 */
[----:B------:R-:W-:Y:S01]  /*63d0*/  FADD R16, R42, R25 ;  /* 0x000000192a107221 */ /* 0x000fe20000000000 */
[----:B------:R-:W-:Y:S01]  /*63e0*/  HMMA.16816.F32.BF16 R76, R60, R64, R76 ;  /* 0x000000403c4c723c */ /* 0x000fe2000004184c */
[----:B-1----:R-:W-:Y:S02]  /*63f0*/  FADD R25, R115, R24 ;  /* 0x0000001873197221 */ /* 0x002fe40000000000 */
[----:B------:R-:W-:-:S03]  /*6400*/  FADD R49, R48, -R13 ;  /* 0x8000000d30317221 */ /* 0x000fc60000000000 */
[----:B------:R-:W1:Y:S01]  /*6410*/  MUFU.EX2 R27, R27 ;  /* 0x0000001b001b7308 */ /* 0x000e620000000800 */
[----:B------:R-:W-:Y:S01]  /*6420*/  F2FP.BF16.PACK_AB R60, R42, R41 ;  /* 0x000000292a3c723e */ /* 0x000fe200000010ff */
[----:B------:R-:W-:Y:S02]  /*6430*/  FMUL R35, R35, 1.4426950216293334961 ;  /* 0x3fb8aa3b23237820 */ /* 0x000fe40000400000 */
[----:B------:R-:W-:-:S04]  /*6440*/  FADD R36, R36, -R37 ;  /* 0x8000002524247221 */ /* 0x000fc80000000000 */
[----:B------:R-:W1:Y:S01]  /*6450*/  MUFU.EX2 R46, R46 ;  /* 0x0000002e002e7308 */ /* 0x000e620000000800 */
[----:B------:R-:W-:Y:S02]  /*6460*/  FMUL R184, R184, 1.4426950216293334961 ;  /* 0x3fb8aa3bb8b87820 */ /* 0x000fe40000400000 */
[----:B0-----:R-:W-:-:S05]  /*6470*/  FADD R41, R43, R16 ;  /* 0x000000102b297221 */ /* 0x001fca0000000000 */
[----:B------:R-:W0:Y:S01]  /*6480*/  MUFU.EX2 R33, R33 ;  /* 0x0000002100217308 */ /* 0x000e220000000800 */
[----:B--2---:R-:W-:Y:S01]  /*6490*/  FADD R16, R108, R25 ;  /* 0x000000196c107221 */ /* 0x004fe20000000000 */
[----:B------:R-:W-:Y:S01]  /*64a0*/  F2FP.BF16.PACK_AB R80, R118, R117 ;  /* 0x000000757650723e */ /* 0x000fe200000010ff */
[----:B------:R-:W-:Y:S01]  /*64b0*/  FMUL R49, R49, 1.4426950216293334961 ;  /* 0x3fb8aa3b31317820 */ /* 0x000fe20000400000 */
[----:B------:R-:W-:Y:S01]  /*64c0*/  F2FP.BF16.PACK_AB R81, R114, R113 ;  /* 0x000000717251723e */ /* 0x000fe200000010ff */
[----:B------:R-:W-:-:S03]  /*64d0*/  FMUL R36, R36, 1.4426950216293334961 ;  /* 0x3fb8aa3b24247820 */ /* 0x000fc60000400000 */
[----:B------:R-:W2:Y:S01]  /*64e0*/  MUFU.EX2 R47, R47 ;  /* 0x0000002f002f7308 */ /* 0x000ea20000000800 */
[----:B------:R-:W-:Y:S01]  /*64f0*/  F2FP.BF16.PACK_AB R82, R111, R112 ;  /* 0x000000706f52723e */ /* 0x000fe200000010ff */
[----:B----4-:R-:W-:Y:S01]  /*6500*/  FADD R42, R44, R41 ;  /* 0x000000292c2a7221 */ /* 0x010fe20000000000 */
[----:B------:R-:W-:Y:S01]  /*6510*/  F2FP.BF16.PACK_AB R83, R103, R102 ;  /* 0x000000666753723e */ /* 0x000fe200000010ff */
[----:B------:R-:W-:-:S04]  /*6520*/  FADD R185, R185, -R13 ;  /* 0x8000000db9b97221 */ /* 0x000fc80000000000 */
[----:B------:R-:W4:Y:S01]  /*6530*/  MUFU.EX2 R34, R34 ;  /* 0x0000002200227308 */ /* 0x000f220000000800 */
[----:B------:R-:W-:Y:S02]  /*6540*/  FADD R41, R107, R16 ;  /* 0x000000106b297221 */ /* 0x000fe40000000000 */
[----:B------:R-:W-:Y:S02]  /*6550*/  FADD R38, R38, -R37 ;  /* 0x8000002526267221 */ /* 0x000fe40000000000 */
[----:B------:R-:W-:-:S03]  /*6560*/  FADD R190, R190, -R13 ;  /* 0x8000000dbebe7221 */ /* 0x000fc60000000000 */
[----:B------:R-:W0:Y:S01]  /*6570*/  MUFU.EX2 R48, R184 ;  /* 0x000000b800307308 */ /* 0x000e220000000800 */
[----:B------:R-:W-:Y:S02]  /*6580*/  FADD R25, R17, R54 ;  /* 0x0000003611197221 */ /* 0x000fe40000000000 */
[----:B---3--:R-:W-:Y:S02]  /*6590*/  FADD R24, R26, R15 ;  /* 0x0000000f1a187221 */ /* 0x008fe40000000000 */
[----:B------:R-:W-:-:S03]  /*65a0*/  FADD R39, R39, -R37 ;  /* 0x8000002527277221 */ /* 0x000fc60000000000 */
[----:B------:R-:W3:Y:S01]  /*65b0*/  MUFU.EX2 R35, R35 ;  /* 0x0000002300237308 */ /* 0x000ee20000000800 */
[----:B-----5:R-:W-:Y:S01]  /*65c0*/  FADD R57, R45, R42 ;  /* 0x0000002a2d397221 */ /* 0x020fe20000000000 */
[----:B------:R-:W-:Y:S01]  /*65d0*/  HMMA.16816.F32.BF16 R84, R80, R58, R84 ;  /* 0x0000003a5054723c */ /* 0x000fe20000041854 */
[----:B------:R-:W-:Y:S02]  /*65e0*/  FMUL R185, R185, 1.4426950216293334961 ;  /* 0x3fb8aa3bb9b97820 */ /* 0x000fe40000400000 */
[----:B------:R-:W-:-:S03]  /*65f0*/  FMUL R38, R38, 1.4426950216293334961 ;  /* 0x3fb8aa3b26267820 */ /* 0x000fc60000400000 */
[----:B------:R-:W5:Y:S01]  /*6600*/  MUFU.EX2 R19, R19 ;  /* 0x0000001300137308 */ /* 0x000f620000000800 */
[----:B------:R-:W-:Y:S01]  /*6610*/  FADD R42, R104, R41 ;  /* 0x00000029682a7221 */ /* 0x000fe20000000000 */
[----:B------:R-:W-:Y:S01]  /*6620*/  F2FP.BF16.PACK_AB R62, R44, R43 ;  /* 0x0000002b2c3e723e */ /* 0x000fe200000010ff */
[----:B------:R-:W-:Y:S01]  /*6630*/  FMUL R30, R30, 1.4426950216293334961 ;  /* 0x3fb8aa3b1e1e7820 */ /* 0x000fe20000400000 */
[----:B------:R-:W-:Y:S04]  /*6640*/  HMMA.16816.F32.BF16 R80, R80, R66, R68 ;  /* 0x000000425050723c */ /* 0x000fe80000041844 */
[----:B------:R-:W0:Y:S01]  /*6650*/  MUFU.EX2 R28, R28 ;  /* 0x0000001c001c7308 */ /* 0x000e220000000800 */
[----:B------:R-:W-:Y:S01]  /*6660*/  FADD R208, R208, -R14 ;  /* 0x8000000ed0d07221 */ /* 0x000fe20000000000 */
[----:B------:R-:W-:Y:S01]  /*6670*/  F2FP.BF16.PACK_AB R54, R18, R17 ;  /* 0x000000111236723e */ /* 0x000fe200000010ff */
[----:B------:R-:W-:Y:S01]  /*6680*/  FMUL R51, R190, 1.4426950216293334961 ;  /* 0x3fb8aa3bbe337820 */ /* 0x000fe20000400000 */
[----:B------:R-:W5:Y:S01]  /*6690*/  LDSM.16.M88.4 R68, [R246+0x2080] ;  /* 0x00208000f644783b */ /* 0x000f620000000200 */
[----:B------:R-:W-:-:S03]  /*66a0*/  FADD R16, R18, R25 ;  /* 0x0000001912107221 */ /* 0x000fc60000000000 */
[----:B------:R-:W2:Y:S01]  /*66b0*/  MUFU.EX2 R49, R49 ;  /* 0x0000003100317308 */ /* 0x000ea20000000800 */
[----:B------:R-:W-:Y:S01]  /*66c0*/  FMUL R39, R39, 1.4426950216293334961 ;  /* 0x3fb8aa3b27277820 */ /* 0x000fe20000400000 */
[C---:B-1----:R-:W-:Y:S01]  /*66d0*/  F2FP.BF16.PACK_AB R55, R27.reuse, R26 ;  /* 0x0000001a1b37723e */ /* 0x042fe200000010ff */
[----:B------:R-:W-:Y:S01]  /*66e0*/  FADD R15, R40, -R37 ;  /* 0x80000025280f7221 */ /* 0x000fe20000000000 */
[----:B------:R-:W-:Y:S01]  /*66f0*/  F2FP.BF16.PACK_AB R40, R46, R45 ;  /* 0x0000002d2e28723e */ /* 0x000fe200000010ff */
[----:B------:R-:W-:-:S03]  /*6700*/  FADD R43, R27, R24 ;  /* 0x000000181b2b7221 */ /* 0x000fc60000000000 */
[----:B------:R-:W1:Y:S01]  /*6710*/  MUFU.EX2 R36, R36 ;  /* 0x0000002400247308 */ /* 0x000e620000000800 */
[----:B------:R-:W-:Y:S01]  /*6720*/  FADD R18, R46, R57 ;  /* 0x000000392e127221 */ /* 0x000fe20000000000 */
[----:B------:R-:W1:Y:S01]  /*6730*/  LDSM.16.M88.4 R24, [R246+0x2880] ;  /* 0x00288000f618783b */ /* 0x000e620000000200 */
[C---:B0-----:R-:W-:Y:S01]  /*6740*/  FADD R45, R33.reuse, R42 ;  /* 0x0000002a212d7221 */ /* 0x041fe20000000000 */
[----:B------:R-:W-:Y:S01]  /*6750*/  F2FP.BF16.PACK_AB R41, R33, R104 ;  /* 0x000000682129723e */ /* 0x000fe200000010ff */
[----:B------:R-:W-:-:S03]  /*6760*/  FMUL R31, R208, 1.4426950216293334961 ;  /* 0x3fb8aa3bd01f7820 */ /* 0x000fc60000400000 */
[----:B------:R-:W0:Y:S01]  /*6770*/  MUFU.EX2 R50, R185 ;  /* 0x000000b900327308 */ /* 0x000e220000000800 */
[----:B--2---:R-:W-:Y:S02]  /*6780*/  FADD R33, R47, R18 ;  /* 0x000000122f217221 */ /* 0x004fe40000000000 */
[----:B------:R-:W-:-:S05]  /*6790*/  FMUL R15, R15, 1.4426950216293334961 ;  /* 0x3fb8aa3b0f0f7820 */ /* 0x000fca0000400000 */
[----:B------:R-:W2:Y:S01]  /*67a0*/  MUFU.EX2 R17, R38 ;  /* 0x0000002600117308 */ /* 0x000ea20000000800 */
[----:B----4-:R-:W-:Y:S02]  /*67b0*/  FADD R18, R34, R45 ;  /* 0x0000002d22127221 */ /* 0x010fe40000000000 */
[----:B------:R-:W-:-:S05]  /*67c0*/  FADD R42, R48, R33 ;  /* 0x00000021302a7221 */ /* 0x000fca0000000000 */
[----:B------:R-:W-:Y:S01]  /*67d0*/  MUFU.EX2 R30, R30 ;  /* 0x0000001e001e7308 */ /* 0x000fe20000000800 */
[----:B---3--:R-:W-:Y:S01]  /*67e0*/  FADD R45, R35, R18 ;  /* 0x00000012232d7221 */ /* 0x008fe20000000000 */
[----:B------:R-:W-:-:S06]  /*67f0*/  F2FP.BF16.PACK_AB R61, R115, R116 ;  /* 0x00000074733d723e */ /* 0x000fcc00000010ff */
[----:B------:R-:W3:Y:S01]  /*6800*/  MUFU.EX2 R51, R51 ;  /* 0x0000003300337308 */ /* 0x000ee20000000800 */
[----:B------:R-:W-:Y:S01]  /*6810*/  F2FP.BF16.PACK_AB R63, R107, R108 ;  /* 0x0000006c6b3f723e */ /* 0x000fe200000010ff */
[----:B-----5:R-:W-:-:S06]  /*6820*/  FADD R33, R19, R16 ;  /* 0x0000001013217221 */ /* 0x020fcc0000000000 */
[----:B------:R-:W4:Y:S01]  /*6830*/  MUFU.EX2 R39, R39 ;  /* 0x0000002700277308 */ /* 0x000f220000000800 */
[----:B------:R-:W-:Y:S02]  /*6840*/  FADD R18, R28, R43 ;  /* 0x0000002b1c127221 */ /* 0x000fe40000000000 */
[----:B------:R-:W-:-:S05]  /*6850*/  FADD R43, R49, R42 ;  /* 0x0000002a312b7221 */ /* 0x000fca0000000000 */
[----:B------:R-:W5:Y:S01]  /*6860*/  MUFU.EX2 R31, R31 ;  /* 0x0000001f001f7308 */ /* 0x000f620000000800 */
[----:B-1----:R-:W-:-:S07]  /*6870*/  FADD R42, R36, R45 ;  /* 0x0000002d242a7221 */ /* 0x002fce0000000000 */
[----:B------:R-:W1:Y:S01]  /*6880*/  MUFU.EX2 R147, R147 ;  /* 0x0000009300937308 */ /* 0x000e620000000800 */
[----:B------:R-:W-:-:S07]  /*6890*/  FADD R16, R20, R33 ;  /* 0x0000002114107221 */ /* 0x000fce0000000000 */
[----:B------:R1:W5:Y:S01]  /*68a0*/  MUFU.EX2 R38, R15 ;  /* 0x0000000f00267308 */ /* 0x0003620000000800 */
[----:B------:R-:W-:Y:S01]  /*68b0*/  FADD R33, R29, R18 ;  /* 0x000000121d217221 */ /* 0x000fe20000000000 */
[C---:B------:R-:W-:Y:S01]  /*68c0*/  HMMA.16816.F32.BF16 R72, R60.reuse, R58, R72 ;  /* 0x0000003a3c48723c */ /* 0x040fe20000041848 */
[----:B0-----:R-:W-:Y:S02]  /*68d0*/  FADD R18, R50, R43 ;  /* 0x0000002b32127221 */ /* 0x001fe40000000000 */
[----:B--2---:R-:W-:Y:S02]  /*68e0*/  FADD R42, R17, R42 ;  /* 0x0000002a112a7221 */ /* 0x004fe40000000000 */
[----:B---3--:R-:W-:Y:S02]  /*68f0*/  FADD R18, R51, R18 ;  /* 0x0000001233127221 */ /* 0x008fe40000000000 */
[----:B-1----:R-:W-:Y:S01]  /*6900*/  FADD R15, R21, R16 ;  /* 0x00000010150f7221 */ /* 0x002fe20000000000 */
[----:B------:R-:W-:Y:S01]  /*6910*/  HMMA.16816.F32.BF16 R76, R60, R66, R76 ;  /* 0x000000423c4c723c */ /* 0x000fe2000004184c */
[----:B------:R-:W-:-:S02]  /*6920*/  FADD R16, R30, R33 ;  /* 0x000000211e107221 */ /* 0x000fc40000000000 */
[----:B----4-:R-:W-:Y:S02]  /*6930*/  FADD R33, R39, R42 ;  /* 0x0000002a27217221 */ /* 0x010fe40000000000 */
[----:B------:R-:W-:Y:S02]  /*6940*/  FADD R15, R22, R15 ;  /* 0x0000000f160f7221 */ /* 0x000fe40000000000 */
[----:B-----5:R-:W-:Y:S02]  /*6950*/  FADD R16, R31, R16 ;  /* 0x000000101f107221 */ /* 0x020fe40000000000 */
[----:B------:R-:W-:Y:S02]  /*6960*/  FADD R18, R147, R18 ;  /* 0x0000001293127221 */ /* 0x000fe40000000000 */
[----:B------:R-:W-:Y:S01]  /*6970*/  FADD R33, R38, R33 ;  /* 0x0000002126217221 */ /* 0x000fe20000000000 */
[----:B------:R-:W-:Y:S01]  /*6980*/  F2FP.BF16.PACK_AB R42, R48, R47 ;  /* 0x0000002f302a723e */ /* 0x000fe200000010ff */
[----:B------:R-:W0:Y:S04]  /*6990*/  SHFL.BFLY PT, R44, R15, 0x2, 0x1f ;  /* 0x0c401f000f2c7f89 */ /* 0x000e2800000e0000 */
[----:B------:R-:W1:Y:S04]  /*69a0*/  SHFL.BFLY PT, R45, R16, 0x2, 0x1f ;  /* 0x0c401f00102d7f89 */ /* 0x000e6800000e0000 */
[----:B------:R-:W2:Y:S04]  /*69b0*/  SHFL.BFLY PT, R47, R18, 0x2, 0x1f ;  /* 0x0c401f00122f7f89 */ /* 0x000ea800000e0000 */
[----:B------:R-:W3:Y:S01]  /*69c0*/  SHFL.BFLY PT, R46, R33, 0x2, 0x1f ;  /* 0x0c401f00212e7f89 */ /* 0x000ee200000e0000 */
[----:B------:R-:W-:Y:S01]  /*69d0*/  F2FP.BF16.PACK_AB R43, R35, R34 ;  /* 0x00000022232b723e */ /* 0x000fe200000010ff */
[C---:B------:R-:W-:Y:S08]  /*69e0*/  HMMA.16816.F32.BF16 R84, R52.reuse, R68, R84 ;  /* 0x000000443454723c */ /* 0x040ff00000041854 */
[----:B------:R-:W-:Y:S08]  /*69f0*/  HMMA.16816.F32.BF16 R80, R52, R24, R80 ;  /* 0x000000183450723c */ /* 0x000ff00000041850 */
[C---:B------:R-:W-:Y:S08]  /*6a00*/  HMMA.16816.F32.BF16 R72, R40.reuse, R68, R72 ;  /* 0x000000442848723c */ /* 0x040ff00000041848 */
[----:B------:R-:W-:Y:S01]  /*6a10*/  HMMA.16816.F32.BF16 R76, R40, R24, R76 ;  /* 0x00000018284c723c */ /* 0x000fe2000004184c */
[----:B0-----:R-:W-:-:S02]  /*6a20*/  FADD R44, R15, R44 ;  /* 0x0000002c0f2c7221 */ /* 0x001fc40000000000 */
[----:B-1----:R-:W-:Y:S02]  /*6a30*/  FADD R45, R16, R45 ;  /* 0x0000002d102d7221 */ /* 0x002fe40000000000 */
[----:B--2---:R-:W-:Y:S02]  /*6a40*/  FADD R47, R18, R47 ;  /* 0x0000002f122f7221 */ /* 0x004fe40000000000 */
[----:B---3--:R-:W-:Y:S01]  /*6a50*/  FADD R46, R33, R46 ;  /* 0x0000002e212e7221 */ /* 0x008fe20000000000 */
[----:B------:R-:W-:Y:S01]  /*6a60*/  F2FP.BF16.PACK_AB R88, R20, R19 ;  /* 0x000000131458723e */ /* 0x000fe200000010ff */
[----:B------:R-:W-:Y:S01]  /*6a70*/  UIADD3 UR4, UP0, UR4, 0x80, URZ ;  /* 0x0000008004047890 */ /* 0x000fe2000ff1e03f */
[----:B------:R-:W-:Y:S02]  /*6a80*/  F2FP.BF16.PACK_AB R89, R29, R28 ;  /* 0x0000001c1d59723e */ /* 0x000fe400000010ff */
[----:B------:R-:W-:Y:S02]  /*6a90*/  F2FP.BF16.PACK_AB R90, R22, R21 ;  /* 0x00000015165a723e */ /* 0x000fe400000010ff */
[----:B------:R-:W-:Y:S01]  /*6aa0*/  F2FP.BF16.PACK_AB R91, R31, R30 ;  /* 0x0000001e1f5b723e */ /* 0x000fe200000010ff */
[----:B------:R-:W0:Y:S01]  /*6ab0*/  SHFL.BFLY PT, R15, R44, 0x1, 0x1f ;  /* 0x0c201f002c0f7f89 */ /* 0x000e2200000e0000 */
[----:B------:R-:W-:-:S02]  /*6ac0*/  F2FP.BF16.PACK_AB R16, R50, R49 ;  /* 0x000000313210723e */ /* 0x000fc400000010ff */
[----:B------:R-:W-:Y:S01]  /*6ad0*/  F2FP.BF16.PACK_AB R17, R17, R36 ;  /* 0x000000241111723e */ /* 0x000fe200000010ff */
[----:B------:R-:W1:Y:S01]  /*6ae0*/  SHFL.BFLY PT, R20, R45, 0x1, 0x1f ;  /* 0x0c201f002d147f89 */ /* 0x000e6200000e0000 */
[----:B------:R-:W-:Y:S02]  /*6af0*/  F2FP.BF16.PACK_AB R18, R147, R51 ;  /* 0x000000339312723e */ /* 0x000fe400000010ff */
[----:B------:R-:W-:Y:S01]  /*6b00*/  F2FP.BF16.PACK_AB R19, R38, R39 ;  /* 0x000000272613723e */ /* 0x000fe200000010ff */
[----:B------:R-:W2:Y:S01]  /*6b10*/  SHFL.BFLY PT, R22, R47, 0x1, 0x1f ;  /* 0x0c201f002f167f89 */ /* 0x000ea200000e0000 */
[----:B------:R-:W-:-:S03]  /*6b20*/  UIADD3.X UR5, URZ, UR5, URZ, UP0, !UPT ;  /* 0x000000053f057290 */ /* 0x000fc600087fe43f */
[----:B------:R-:W3:Y:S01]  /*6b30*/  SHFL.BFLY PT, R21, R46, 0x1, 0x1f ;  /* 0x0c201f002e157f89 */ /* 0x000ee200000e0000 */
[----:B------:R-:W-:Y:S01]  /*6b40*/  HMMA.16816.F32.BF16 R84, R88, R70, R84 ;  /* 0x000000465854723c */ /* 0x000fe20000041854 */
[----:B------:R-:W-:-:S07]  /*6b50*/  ISETP.LE.U32.AND P0, PT, R251, UR4, PT ;  /* 0x00000004fb007c0c */ /* 0x000fce000bf03070 */
[----:B------:R-:W-:Y:S08]  /*6b60*/  HMMA.16816.F32.BF16 R88, R88, R26, R80 ;  /* 0x0000001a5858723c */ /* 0x000ff00000041850 */
[C---:B------:R-:W-:Y:S08]  /*6b70*/  HMMA.16816.F32.BF16 R72, R16.reuse, R70, R72 ;  /* 0x000000461048723c */ /* 0x040ff00000041848 */
[----:B------:R-:W-:Y:S07]  /*6b80*/  HMMA.16816.F32.BF16 R80, R16, R26, R76 ;  /* 0x0000001a1050723c */ /* 0x000fee000004184c */
[----:B------:R-:W-:-:S05]  /*6b90*/  IMAD.U32 R16, RZ, RZ, UR5 ;  /* 0x00000005ff107e24 */ /* 0x000fca000f8e00ff */
[----:B------:R-:W-:Y:S01]  /*6ba0*/  ISETP.GE.U32.AND.EX P0, PT, R16, RZ, PT, P0 ;  /* 0x000000ff1000720c */ /* 0x000fe20003f06100 */
[----:B------:R-:W-:Y:S02]  /*6bb0*/  IMAD.MOV.U32 R24, RZ, RZ, 0x80 ;  /* 0x00000080ff187424 */ /* 0x000fe400078e00ff */
[----:B0-----:R-:W-:Y:S02]  /*6bc0*/  FADD R15, R44, R15 ;  /* 0x0000000f2c0f7221 */ /* 0x001fe40000000000 */
[----:B-1----:R-:W-:Y:S02]  /*6bd0*/  FADD R20, R45, R20 ;  /* 0x000000142d147221 */ /* 0x002fe40000000000 */
[----:B--2---:R-:W-:Y:S02]  /*6be0*/  FADD R47, R47, R22 ;  /* 0x000000162f2f7221 */ /* 0x004fe40000000000 */
[----:B---3--:R-:W-:Y:S01]  /*6bf0*/  FADD R46, R46, R21 ;  /* 0x000000152e2e7221 */ /* 0x008fe20000000000 */
[----:B------:R-:W-:Y:S01]  /*6c00*/  MOV R22, R0 ;  /* 0x0000000000167202 */ /* 0x000fe20000000f00 */
[----:B------:R-:W-:-:S02]  /*6c10*/  IMAD R5, R24, c[0x0][0x1b4], R5 ;  /* 0x00006d0018057a24 */ /* 0x000fc400078e0205 */
[----:B------:R-:W-:Y:S02]  /*6c20*/  IMAD R6, R24, c[0x0][0x1a4], R6 ;  /* 0x0000690018067a24 */ /* 0x000fe400078e0206 */
[----:B------:R-:W-:Y:S02]  /*6c30*/  FFMA R12, R23, R12, R15 ;  /* 0x0000000c170c7223 */ /* 0x000fe4000000000f */
[----:B------:R-:W-:Y:S02]  /*6c40*/  FFMA R11, R32, R11, R20 ;  /* 0x0000000b200b7223 */ /* 0x000fe40000000014 */
[----:B------:R-:W-:Y:S02]  /*6c50*/  FFMA R10, R100, R10, R47 ;  /* 0x0000000a640a7223 */ /* 0x000fe4000000002f */
[----:B------:R-:W-:Y:S02]  /*6c60*/  FFMA R9, R101, R9, R46 ;  /* 0x0000000965097223 */ /* 0x000fe4000000002e */
[----:B------:R-:W-:-:S02]  /*6c70*/  IMAD.MOV.U32 R79, RZ, RZ, R14 ;  /* 0x000000ffff4f7224 */ /* 0x000fc400078e000e */
[----:B------:R-:W-:Y:S02]  /*6c80*/  IMAD.MOV.U32 R61, RZ, RZ, R13 ;  /* 0x000000ffff3d7224 */ /* 0x000fe400078e000d */
[----:B------:R-:W-:Y:S01]  /*6c90*/  IMAD.MOV.U32 R66, RZ, RZ, R37 ;  /* 0x000000ffff427224 */ /* 0x000fe200078e0025 */
[----:B------:R-:W-:Y:S01]  /*6ca0*/  @P0 CALL.REL.NOINC `(.L_x_0) ;  /* 0x0000001000000944 */ /* 0x000fe20003c00000 */
[----:B------:R-:W-:Y:S05]  /*6cb0*/  BRA `(.L_x_1) ;  /* 0xffffa34000007947 */ /* 0x000fea000383ffff */
.L_x_0:
[----:B-1----:R-:W0:Y:S01]  /*6cc0*/  S2R R2, SR_TID.X ;  /* 0x0000000000027919 */ /* 0x002e220000002100 */
[----:B------:R-:W-:Y:S02]  /*6cd0*/  IMAD R17, R250, c[0x0][0x1c4], RZ ;  /* 0x00007100fa117a24 */ /* 0x000fe400078e02ff */
[----:B------:R-:W-:Y:S01]  /*6ce0*/  IMAD.MOV.U32 R23, RZ, RZ, R11 ;  /* 0x000000ffff177224 */ /* 0x000fe200078e000b */
[----:B------:R-:W1:Y:S01]  /*6cf0*/  S2R R52, SR_CTAID.Y ;  /* 0x0000000000347919 */ /* 0x000e620000002600 */
[----:B------:R-:W-:Y:S02]  /*6d00*/  IMAD.MOV.U32 R26, RZ, RZ, R12 ;  /* 0x000000ffff1a7224 */ /* 0x000fe400078e000c */
[C---:B------:R-:W-:Y:S01]  /*6d10*/  FMUL R4, R23.reuse, 8388608 ;  /* 0x4b00000017047820 */ /* 0x040fe20000400000 */
[----:B------:R-:W2:Y:S01]  /*6d20*/  S2R R5, SR_TID.X ;  /* 0x0000000000057919 */ /* 0x000ea20000002100 */
[----:B------:R-:W-:Y:S01]  /*6d30*/  FSETP.GEU.AND P6, PT, R23, 1.175494350822287508e-38, PT ;  /* 0x008000001700780b */ /* 0x000fe20003fce000 */
[----:B------:R-:W-:Y:S01]  /*6d40*/  IMAD.MOV.U32 R29, RZ, RZ, R10 ;  /* 0x000000ffff1d7224 */ /* 0x000fe200078e000a */
[----:B------:R-:W-:Y:S01]  /*6d50*/  FSETP.GEU.AND P3, PT, R26, 1.175494350822287508e-38, PT ;  /* 0x008000001a00780b */ /* 0x000fe20003f6e000 */
[----:B------:R-:W3:Y:S01]  /*6d60*/  S2R R54, SR_TID.X ;  /* 0x0000000000367919 */ /* 0x000ee20000002100 */
[----:B------:R-:W-:Y:S01]  /*6d70*/  FSEL R35, R4, R23, !P6 ;  /* 0x0000001704237208 */ /* 0x000fe20007000000 */
[C---:B------:R-:W-:Y:S01]  /*6d80*/  FMUL R4, R29.reuse, 8388608 ;  /* 0x4b0000001d047820 */ /* 0x040fe20000400000 */
[----:B------:R-:W-:Y:S01]  /*6d90*/  FSETP.GEU.AND P0, PT, R29, 1.175494350822287508e-38, PT ;  /* 0x008000001d00780b */ /* 0x000fe20003f0e000 */
[----:B------:R-:W-:Y:S01]  /*6da0*/  IMAD.MOV.U32 R21, RZ, RZ, R9 ;  /* 0x000000ffff157224 */ /* 0x000fe200078e0009 */
[----:B------:R-:W-:Y:S01]  /*6db0*/  BAR.SYNC.DEFER_BLOCKING 0x0 ;  /* 0x0000000000007b1d */ /* 0x000fe20000010000 */
[----:B------:R-:W-:Y:S01]  /*6dc0*/  IMAD.MOV.U32 R51, RZ, RZ, c[0x0][0x1c8] ;  /* 0x00007200ff337624 */ /* 0x000fe200078e00ff */
[----:B------:R-:W-:Y:S01]  /*6dd0*/  FSEL R39, R4, R29, !P0 ;  /* 0x0000001d04277208 */ /* 0x000fe20004000000 */
[C---:B------:R-:W-:Y:S01]  /*6de0*/  FMUL R4, R21.reuse, 8388608 ;  /* 0x4b00000015047820 */ /* 0x040fe20000400000 */
[----:B------:R-:W-:Y:S01]  /*6df0*/  FSETP.GEU.AND P1, PT, R21, 1.175494350822287508e-38, PT ;  /* 0x008000001500780b */ /* 0x000fe20003f2e000 */
[----:B------:R-:W-:Y:S01]  /*6e00*/  IMAD R53, R51, 0x12, RZ ;  /* 0x0000001233357824 */ /* 0x000fe200078e02ff */
[----:B------:R-:W-:Y:S01]  /*6e10*/  FSETP.GEU.AND P2, PT, |R21|, 1.175494350822287508e-38, PT ;  /* 0x008000001500780b */ /* 0x000fe20003f4e200 */
[C---:B------:R-:W-:Y:S01]  /*6e20*/  IMAD R55, R51.reuse, 0x14, RZ ;  /* 0x0000001433377824 */ /* 0x040fe200078e02ff */
[C---:B0-----:R-:W-:Y:S01]  /*6e30*/  LOP3.LUT R3, R2.reuse, 0xe0, RZ, 0xc0, !PT ;  /* 0x000000e002037812 */ /* 0x041fe200078ec0ff */
[C---:B------:R-:W-:Y:S01]  /*6e40*/  IMAD R57, R51.reuse, 0x16, RZ ;  /* 0x0000001633397824 */ /* 0x040fe200078e02ff */
[----:B------:R-:W-:Y:S01]  /*6e50*/  LOP3.LUT R2, R2, 0xf, RZ, 0xc0, !PT ;  /* 0x0000000f02027812 */ /* 0x000fe200078ec0ff */
[----:B-1----:R-:W-:Y:S01]  /*6e60*/  IMAD R15, R52, c[0x0][0x1c0], RZ ;  /* 0x00007000340f7a24 */ /* 0x002fe200078e02ff */
[----:B------:R-:W-:Y:S01]  /*6e70*/  FSEL R43, R4, R21, !P1 ;  /* 0x00000015042b7208 */ /* 0x000fe20004800000 */
[----:B------:R-:W-:Y:S01]  /*6e80*/  IMAD R59, R51, 0x18, RZ ;  /* 0x00000018333b7824 */ /* 0x000fe200078e02ff */
[----:B------:R-:W-:Y:S01]  /*6e90*/  FSEL R4, RZ, -23, P3 ;  /* 0xc1b80000ff047808 */ /* 0x000fe20001800000 */
[----:B------:R-:W-:Y:S01]  /*6ea0*/  IMAD R20, R2, 0x2, R3 ;  /* 0x0000000202147824 */ /* 0x000fe200078e0203 */
[----:B------:R-:W-:Y:S01]  /*6eb0*/  SHF.L.U32 R3, R17, 0x1, RZ ;  /* 0x0000000111037819 */ /* 0x000fe200000006ff */
[----:B------:R-:W-:Y:S01]  /*6ec0*/  IMAD.SHL.U32 R2, R15, 0x2, RZ ;  /* 0x000000020f027824 */ /* 0x000fe200078e00ff */
[----:B--2---:R-:W-:Y:S01]  /*6ed0*/  LOP3.LUT R5, R5, 0x3, RZ, 0xc0, !PT ;  /* 0x0000000305057812 */ /* 0x004fe200078ec0ff */
[C---:B---3--:R-:W-:Y:S01]  /*6ee0*/  IMAD.SHL.U32 R7, R54.reuse, 0x8, RZ ;  /* 0x0000000836077824 */ /* 0x048fe200078e00ff */
[----:B------:R-:W-:Y:S01]  /*6ef0*/  LOP3.LUT R9, R54, 0xc, RZ, 0xc0, !PT ;  /* 0x0000000c36097812 */ /* 0x000fe200078ec0ff */
[----:B------:R-:W-:Y:S01]  /*6f00*/  IMAD.HI R15, R15, 0x2, RZ ;  /* 0x000000020f0f7827 */ /* 0x000fe200078e02ff */
[----:B------:R-:W-:-:S02]  /*6f10*/  IADD3 R2, P4, P5, R3, c[0x0][0x178], R2 ;  /* 0x00005e0003027a10 */ /* 0x000fc40007d9e002 */
[----:B------:R-:W-:Y:S01]  /*6f20*/  SHF.L.U32 R5, R5, 0x5, RZ ;  /* 0x0000000505057819 */ /* 0x000fe200000006ff */
[----:B------:R-:W-:Y:S01]  /*6f30*/  FMUL R3, R26, 8388608 ;  /* 0x4b0000001a037820 */ /* 0x000fe20000400000 */
[----:B------:R-:W-:Y:S01]  /*6f40*/  LOP3.LUT R6, R54, 0xf0, RZ, 0xc0, !PT ;  /* 0x000000f036067812 */ /* 0x000fe200078ec0ff */
[----:B------:R-:W-:Y:S01]  /*6f50*/  IMAD.SHL.U32 R20, R20, 0x4, RZ ;  /* 0x0000000414147824 */ /* 0x000fe200078e00ff */
[----:B------:R-:W-:Y:S01]  /*6f60*/  LOP3.LUT R11, R7, 0x38, RZ, 0xc0, !PT ;  /* 0x00000038070b7812 */ /* 0x000fe200078ec0ff */
[----:B------:R-:W-:Y:S01]  /*6f70*/  IMAD R19, R9, 0x2, R5 ;  /* 0x0000000209137824 */ /* 0x000fe200078e0205 */
[----:B------:R-:W-:Y:S01]  /*6f80*/  FSEL R33, R3, R26, !P3 ;  /* 0x0000001a03217208 */ /* 0x000fe20005800000 */
[----:B------:R-:W-:Y:S01]  /*6f90*/  IMAD R34, R9, 0x40, R6 ;  /* 0x0000004009227824 */ /* 0x000fe200078e0206 */
[----:B------:R-:W-:Y:S01]  /*6fa0*/  FSETP.GT.AND P3, PT, |R21|, 8.50705917302346158658e+37, PT ;  /* 0x7e8000001500780b */ /* 0x000fe20003f64200 */
[----:B------:R-:W-:Y:S01]  /*6fb0*/  IMAD R22, R6, 0x4, R11 ;  /* 0x0000000406167824 */ /* 0x000fe200078e020b */
[----:B------:R-:W-:Y:S01]  /*6fc0*/  IADD3 R3, R33, -0x3f3504f3, RZ ;  /* 0xc0cafb0d21037810 */ /* 0x000fe20007ffe0ff */
[----:B------:R-:W-:Y:S01]  /*6fd0*/  IMAD.HI R6, R17, 0x2, RZ ;  /* 0x0000000211067827 */ /* 0x000fe200078e02ff */
[----:B------:R-:W-:-:S02]  /*6fe0*/  SHF.R.U32.HI R18, RZ, 0x1, R54 ;  /* 0x00000001ff127819 */ /* 0x000fc40000011636 */
[----:B------:R-:W-:Y:S01]  /*6ff0*/  LOP3.LUT R5, R3, 0xff800000, RZ, 0xc0, !PT ;  /* 0xff80000003057812 */ /* 0x000fe200078ec0ff */
[----:B------:R-:W-:Y:S01]  /*7000*/  IMAD.U32 R34, R34, 0x8, R19 ;  /* 0x0000000822227824 */ /* 0x000fe200078e0013 */
[----:B------:R-:W-:Y:S01]  /*7010*/  IADD3 R3, R35, -0x3f3504f3, RZ ;  /* 0xc0cafb0d23037810 */ /* 0x000fe20007ffe0ff */
[C---:B------:R-:W-:Y:S01]  /*7020*/  IMAD R61, R51.reuse, 0x1a, RZ ;  /* 0x0000001a333d7824 */ /* 0x040fe200078e02ff */
[----:B------:R-:W0:Y:S01]  /*7030*/  I2F R7, R5 ;  /* 0x0000000500077306 */ /* 0x000e220000201400 */
[----:B------:R-:W-:Y:S01]  /*7040*/  LOP3.LUT R17, R18, 0x4, RZ, 0xc0, !PT ;  /* 0x0000000412117812 */ /* 0x000fe200078ec0ff */
[----:B------:R-:W-:Y:S01]  /*7050*/  IMAD R63, R51, 0x1c, RZ ;  /* 0x0000001c333f7824 */ /* 0x000fe200078e02ff */
[----:B------:R-:W-:Y:S01]  /*7060*/  LOP3.LUT R8, R3, 0xff800000, RZ, 0xc0, !PT ;  /* 0xff80000003087812 */ /* 0x000fe200078ec0ff */
[----:B------:R-:W-:Y:S01]  /*7070*/  @P3 FMUL R21, R21, 0.25 ;  /* 0x3e80000015153820 */ /* 0x000fe20000400000 */
[----:B------:R-:W-:Y:S01]  /*7080*/  IADD3 R3, R39, -0x3f3504f3, RZ ;  /* 0xc0cafb0d27037810 */ /* 0x000fe20007ffe0ff */
[----:B------:R-:W-:Y:S01]  /*7090*/  @P3 FMUL R83, R83, 0.25 ;  /* 0x3e80000053533820 */ /* 0x000fe20000400000 */
[----:B------:R-:W-:Y:S01]  /*70a0*/  SHF.R.S32.HI R11, RZ, 0x4, R54 ;  /* 0x00000004ff0b7819 */ /* 0x000fe20000011436 */
[----:B------:R-:W1:Y:S01]  /*70b0*/  I2F R9, R8 ;  /* 0x0000000800097306 */ /* 0x000e620000201400 */
[----:B------:R-:W-:Y:S01]  /*70c0*/  LOP3.LUT R10, R3, 0xff800000, RZ, 0xc0, !PT ;  /* 0xff800000030a7812 */ /* 0x000fe200078ec0ff */
[----:B------:R-:W-:Y:S01]  /*70d0*/  @P3 FMUL R82, R82, 0.25 ;  /* 0x3e80000052523820 */ /* 0x000fe20000400000 */
[----:B------:R-:W-:Y:S01]  /*70e0*/  IADD3 R3, R43, -0x3f3504f3, RZ ;  /* 0xc0cafb0d2b037810 */ /* 0x000fe20007ffe0ff */
[----:B------:R-:W-:Y:S01]  /*70f0*/  @P3 FMUL R75, R75, 0.25 ;  /* 0x3e8000004b4b3820 */ /* 0x000fe20000400000 */
[----:B------:R-:W-:Y:S01]  /*7100*/  SGXT R11, R11, 0x1 ;  /* 0x000000010b0b781a */ /* 0x000fe20000000200 */
[----:B------:R-:W-:Y:S01]  /*7110*/  @P3 FMUL R74, R74, 0.25 ;  /* 0x3e8000004a4a3820 */ /* 0x000fe20000400000 */
[----:B------:R-:W-:Y:S01]  /*7120*/  LOP3.LUT R16, R3, 0xff800000, RZ, 0xc0, !PT ;  /* 0xff80000003107812 */ /* 0x000fe200078ec0ff */
[----:B0-----:R-:W-:Y:S01]  /*7130*/  FFMA.FTZ R4, R7, 1.1920928955078125e-07, R4 ;  /* 0x3400000007047823 */ /* 0x001fe20000010004 */
[----:B------:R-:W-:Y:S01]  /*7140*/  IADD3.X R3, R6, c[0x0][0x17c], R15, P4, P5 ;  /* 0x00005f0006037a10 */ /* 0x000fe200027ea40f */
[----:B------:R-:W-:Y:S01]  /*7150*/  @!P2 FMUL R21, R21, 16777216 ;  /* 0x4b8000001515a820 */ /* 0x000fe20000400000 */
[----:B------:R-:W-:Y:S01]  /*7160*/  FSETP.GT.AND P4, PT, |R23|, 8.50705917302346158658e+37, PT ;  /* 0x7e8000001700780b */ /* 0x000fe20003f84200 */
[----:B------:R-:W0:Y:S01]  /*7170*/  I2F R18, R16 ;  /* 0x0000001000127306 */ /* 0x000e220000201400 */
[----:B------:R-:W-:Y:S01]  /*7180*/  FSEL R6, RZ, -23, P6 ;  /* 0xc1b80000ff067808 */ /* 0x000fe20003000000 */
[----:B------:R-:W-:Y:S01]  /*7190*/  @!P2 FMUL R83, R83, 16777216 ;  /* 0x4b8000005353a820 */ /* 0x000fe20000400000 */
[----:B------:R-:W-:Y:S01]  /*71a0*/  FSEL R7, RZ, -23, P0 ;  /* 0xc1b80000ff077808 */ /* 0x000fe20000000000 */
[----:B------:R-:W-:Y:S01]  /*71b0*/  @!P2 FMUL R82, R82, 16777216 ;  /* 0x4b8000005252a820 */ /* 0x000fe20000400000 */
[----:B------:R-:W-:Y:S01]  /*71c0*/  FSETP.GT.AND P5, PT, |R26|, 8.50705917302346158658e+37, PT ;  /* 0x7e8000001a00780b */ /* 0x000fe20003fa4200 */
[----:B-1----:R-:W-:Y:S01]  /*71d0*/  FFMA.FTZ R9, R9, 1.1920928955078125e-07, R6 ;  /* 0x3400000009097823 */ /* 0x002fe20000010006 */
[----:B------:R-:W-:Y:S01]  /*71e0*/  FSETP.GT.AND P0, PT, |R29|, 8.50705917302346158658e+37, PT ;  /* 0x7e8000001d00780b */ /* 0x000fe20003f04200 */
[----:B------:R-:W1:Y:S01]  /*71f0*/  I2F R12, R10 ;  /* 0x0000000a000c7306 */ /* 0x000e620000201400 */
[----:B------:R-:W-:Y:S01]  /*7200*/  FSETP.GEU.AND P6, PT, |R23|, 1.175494350822287508e-38, PT ;  /* 0x008000001700780b */ /* 0x000fe20003fce200 */
[----:B------:R-:W-:Y:S01]  /*7210*/  @!P2 FMUL R75, R75, 16777216 ;  /* 0x4b8000004b4ba820 */ /* 0x000fe20000400000 */
[----:B------:R-:W-:Y:S01]  /*7220*/  FSEL R15, RZ, -23, P1 ;  /* 0xc1b80000ff0f7808 */ /* 0x000fe20000800000 */
[----:B------:R-:W-:Y:S01]  /*7230*/  @!P2 FMUL R74, R74, 16777216 ;  /* 0x4b8000004a4aa820 */ /* 0x000fe20000400000 */
[----:B------:R-:W-:Y:S01]  /*7240*/  FSETP.GEU.AND P1, PT, |R26|, 1.175494350822287508e-38, PT ;  /* 0x008000001a00780b */ /* 0x000fe20003f2e200 */
[----:B------:R-:W-:Y:S01]  /*7250*/  @P4 FMUL R23, R23, 0.25 ;  /* 0x3e80000017174820 */ /* 0x000fe20000400000 */
[----:B------:R-:W-:Y:S01]  /*7260*/  FSETP.GEU.AND P2, PT, |R29|, 1.175494350822287508e-38, PT ;  /* 0x008000001d00780b */ /* 0x000fe20003f4e200 */
[----:B------:R-:W2:Y:S01]  /*7270*/  MUFU.RCP R6, R21 ;  /* 0x0000001500067308 */ /* 0x000ea20000001000 */
[----:B0-----:R-:W-:Y:S01]  /*7280*/  FFMA.FTZ R18, R18, 1.1920928955078125e-07, R15 ;  /* 0x3400000012127823 */ /* 0x001fe2000001000f */
[----:B------:R-:W-:Y:S01]  /*7290*/  LOP3.LUT R32, R20, 0x808, R11, 0x78, !PT ;  /* 0x0000080814207812 */ /* 0x000fe200078e780b */
[----:B------:R-:W-:Y:S01]  /*72a0*/  @P5 FMUL R26, R26, 0.25 ;  /* 0x3e8000001a1a5820 */ /* 0x000fe20000400000 */
[----:B------:R-:W-:Y:S01]  /*72b0*/  IADD3 R41, R17, R22, RZ ;  /* 0x0000001611297210 */ /* 0x000fe20007ffe0ff */
[----:B------:R-:W-:Y:S01]  /*72c0*/  @P0 FMUL R29, R29, 0.25 ;  /* 0x3e8000001d1d0820 */ /* 0x000fe20000400000 */
[----:B------:R-:W-:Y:S01]  /*72d0*/  FSETP.NEU.AND P3, PT, R33, RZ, PT ;  /* 0x000000ff2100720b */ /* 0x000fe20003f6d000 */
[----:B------:R-:W-:-:S02]  /*72e0*/  @!P6 FMUL R23, R23, 16777216 ;  /* 0x4b8000001717e820 */ /* 0x000fc40000400000 */
[----:B-1----:R-:W-:Y:S02]  /*72f0*/  FFMA.FTZ R11, R12, 1.1920928955078125e-07, R7 ;  /* 0x340000000c0b7823 */ /* 0x002fe40000010007 */
[----:B------:R-:W-:Y:S01]  /*7300*/  @!P1 FMUL R26, R26, 16777216 ;  /* 0x4b8000001a1a9820 */ /* 0x000fe20000400000 */
[----:B------:R-:W0:Y:S01]  /*7310*/  MUFU.RCP R15, R23 ;  /* 0x00000017000f7308 */ /* 0x000e220000001000 */
[----:B------:R-:W-:Y:S02]  /*7320*/  @!P2 FMUL R29, R29, 16777216 ;  /* 0x4b8000001d1da820 */ /* 0x000fe40000400000 */
[----:B------:R-:W-:Y:S02]  /*7330*/  @P4 FMUL R87, R87, 0.25 ;  /* 0x3e80000057574820 */ /* 0x000fe40000400000 */
[C---:B--2---:R-:W-:Y:S02]  /*7340*/  FMUL R7, R6.reuse, R83 ;  /* 0x0000005306077220 */ /* 0x044fe40000400000 */
[C---:B------:R-:W-:Y:S01]  /*7350*/  FMUL R12, R6.reuse, R82 ;  /* 0x00000052060c7220 */ /* 0x040fe20000400000 */
[----:B------:R-:W1:Y:S01]  /*7360*/  MUFU.RCP R19, R26 ;  /* 0x0000001a00137308 */ /* 0x000e620000001000 */
[----:B------:R-:W-:-:S02]  /*7370*/  FMUL R17, R6, R75 ;  /* 0x0000004b06117220 */ /* 0x000fc40000400000 */
[----:B------:R-:W-:Y:S02]  /*7380*/  FMUL R22, R6, R74 ;  /* 0x0000004a06167220 */ /* 0x000fe40000400000 */
[----:B------:R-:W-:Y:S02]  /*7390*/  @P4 FMUL R86, R86, 0.25 ;  /* 0x3e80000056564820 */ /* 0x000fe40000400000 */
[----:B------:R-:W-:Y:S01]  /*73a0*/  @P4 FMUL R91, R91, 0.25 ;  /* 0x3e8000005b5b4820 */ /* 0x000fe20000400000 */
[----:B------:R2:W3:Y:S01]  /*73b0*/  MUFU.RCP R6, R29 ;  /* 0x0000001d00067308 */ /* 0x0004e20000001000 */
[----:B------:R-:W-:Y:S01]  /*73c0*/  @P4 FMUL R90, R90, 0.25 ;  /* 0x3e8000005a5a4820 */ /* 0x000fe20000400000 */
[----:B------:R-:W-:Y:S01]  /*73d0*/  F2FP.BF16.PACK_AB R22, R17, R22 ;  /* 0x000000161116723e */ /* 0x000fe200000010ff */
[----:B------:R-:W-:Y:S01]  /*73e0*/  @P5 FMUL R89, R89, 0.25 ;  /* 0x3e80000059595820 */ /* 0x000fe20000400000 */
[----:B------:R-:W-:Y:S01]  /*73f0*/  ISETP.GE.U32.AND P4, PT, R43, 0x7f800000, PT ;  /* 0x7f8000002b00780c */ /* 0x000fe20003f86070 */
[----:B------:R-:W-:-:S02]  /*7400*/  @P5 FMUL R88, R88, 0.25 ;  /* 0x3e80000058585820 */ /* 0x000fc40000400000 */
[----:B------:R-:W-:Y:S02]  /*7410*/  @P5 FMUL R85, R85, 0.25 ;  /* 0x3e80000055555820 */ /* 0x000fe40000400000 */
[----:B------:R-:W-:Y:S01]  /*7420*/  @P5 FMUL R84, R84, 0.25 ;  /* 0x3e80000054545820 */ /* 0x000fe20000400000 */
[----:B------:R-:W-:Y:S01]  /*7430*/  ISETP.GE.U32.AND P5, PT, R39, 0x7f800000, PT ;  /* 0x7f8000002700780c */ /* 0x000fe20003fa6070 */
[----:B------:R-:W-:Y:S02]  /*7440*/  @P0 FMUL R81, R81, 0.25 ;  /* 0x3e80000051510820 */ /* 0x000fe40000400000 */
[----:B------:R-:W-:Y:S02]  /*7450*/  @P0 FMUL R80, R80, 0.25 ;  /* 0x3e80000050500820 */ /* 0x000fe40000400000 */
[----:B------:R-:W-:Y:S02]  /*7460*/  @P0 FMUL R73, R73, 0.25 ;  /* 0x3e80000049490820 */ /* 0x000fe40000400000 */
[----:B------:R-:W-:-:S02]  /*7470*/  @!P6 FMUL R87, R87, 16777216 ;  /* 0x4b8000005757e820 */ /* 0x000fc40000400000 */
[----:B------:R-:W-:Y:S02]  /*7480*/  @!P6 FMUL R86, R86, 16777216 ;  /* 0x4b8000005656e820 */ /* 0x000fe40000400000 */
[----:B------:R-:W-:Y:S01]  /*7490*/  @P0 FMUL R72, R72, 0.25 ;  /* 0x3e80000048480820 */ /* 0x000fe20000400000 */
[----:B------:R-:W-:Y:S01]  /*74a0*/  ISETP.GE.U32.AND P0, PT, R33, 0x7f800000, PT ;  /* 0x7f8000002100780c */ /* 0x000fe20003f06070 */
[----:B------:R-:W-:Y:S02]  /*74b0*/  @!P6 FMUL R91, R91, 16777216 ;  /* 0x4b8000005b5be820 */ /* 0x000fe40000400000 */
[----:B------:R-:W-:Y:S02]  /*74c0*/  @!P6 FMUL R90, R90, 16777216 ;  /* 0x4b8000005a5ae820 */ /* 0x000fe40000400000 */
[----:B------:R-:W-:Y:S02]  /*74d0*/  @!P1 FMUL R89, R89, 16777216 ;  /* 0x4b80000059599820 */ /* 0x000fe40000400000 */
[----:B------:R-:W-:-:S02]  /*74e0*/  @!P1 FMUL R88, R88, 16777216 ;  /* 0x4b80000058589820 */ /* 0x000fc40000400000 */
[----:B------:R-:W-:Y:S02]  /*74f0*/  @!P1 FMUL R85, R85, 16777216 ;  /* 0x4b80000055559820 */ /* 0x000fe40000400000 */
[----:B------:R-:W-:Y:S01]  /*7500*/  @!P1 FMUL R84, R84, 16777216 ;  /* 0x4b80000054549820 */ /* 0x000fe20000400000 */
[----:B------:R-:W-:Y:S01]  /*7510*/  ISETP.GE.U32.AND P1, PT, R35, 0x7f800000, PT ;  /* 0x7f8000002300780c */ /* 0x000fe20003f26070 */
[----:B------:R-:W-:Y:S02]  /*7520*/  @!P2 FMUL R81, R81, 16777216 ;  /* 0x4b8000005151a820 */ /* 0x000fe40000400000 */
[----:B------:R-:W-:Y:S02]  /*7530*/  @!P2 FMUL R80, R80, 16777216 ;  /* 0x4b8000005050a820 */ /* 0x000fe40000400000 */
[----:B------:R-:W-:Y:S02]  /*7540*/  @!P2 FMUL R73, R73, 16777216 ;  /* 0x4b8000004949a820 */ /* 0x000fe40000400000 */
[----:B0-----:R-:W-:-:S02]  /*7550*/  FMUL R25, R15, R87 ;  /* 0x000000570f197220 */ /* 0x001fc40000400000 */
[----:B------:R-:W-:Y:S02]  /*7560*/  FMUL R28, R15, R86 ;  /* 0x000000560f1c7220 */ /* 0x000fe40000400000 */
[----:B------:R-:W-:Y:S01]  /*7570*/  @!P2 FMUL R72, R72, 16777216 ;  /* 0x4b8000004848a820 */ /* 0x000fe20000400000 */
[----:B------:R-:W-:Y:S01]  /*7580*/  FSETP.NEU.AND P2, PT, R35, RZ, PT ;  /* 0x000000ff2300720b */ /* 0x000fe20003f4d000 */
[----:B------:R-:W-:Y:S01]  /*7590*/  FMUL R21, R15, R91 ;  /* 0x0000005b0f157220 */ /* 0x000fe20000400000 */
[----:B------:R-:W-:Y:S01]  /*75a0*/  F2FP.BF16.PACK_AB R28, R25, R28 ;  /* 0x0000001c191c723e */ /* 0x000fe200000010ff */
[----:B------:R-:W-:Y:S02]  /*75b0*/  FMUL R24, R15, R90 ;  /* 0x0000005a0f187220 */ /* 0x000fe40000400000 */
[C---:B-1----:R-:W-:Y:S02]  /*75c0*/  FMUL R23, R19.reuse, R89 ;  /* 0x0000005913177220 */ /* 0x042fe40000400000 */
[----:B------:R-:W-:Y:S01]  /*75d0*/  FMUL R26, R19, R88 ;  /* 0x00000058131a7220 */ /* 0x000fe20000400000 */
[----:B--2---:R-:W-:Y:S01]  /*75e0*/  F2FP.BF16.PACK_AB R29, R21, R24 ;  /* 0x00000018151d723e */ /* 0x004fe200000010ff */
[----:B------:R-:W-:-:S02]  /*75f0*/  FMUL R27, R19, R85 ;  /* 0x00000055131b7220 */ /* 0x000fc40000400000 */
[----:B------:R-:W-:Y:S01]  /*7600*/  FMUL R30, R19, R84 ;  /* 0x00000054131e7220 */ /* 0x000fe20000400000 */
[----:B------:R-:W-:Y:S01]  /*7610*/  F2FP.BF16.PACK_AB R31, R23, R26 ;  /* 0x0000001a171f723e */ /* 0x000fe200000010ff */
[----:B------:R-:W-:Y:S01]  /*7620*/  IMAD.IADD R5, R33, 0x1, -R5 ;  /* 0x0000000121057824 */ /* 0x000fe200078e0a05 */
[----:B------:R-:W-:Y:S01]  /*7630*/  F2FP.BF16.PACK_AB R23, R7, R12 ;  /* 0x0000000c0717723e */ /* 0x000fe200000010ff */
[C---:B---3--:R-:W-:Y:S01]  /*7640*/  FMUL R15, R6.reuse, R81 ;  /* 0x00000051060f7220 */ /* 0x048fe20000400000 */
[----:B------:R-:W-:Y:S01]  /*7650*/  F2FP.BF16.PACK_AB R30, R27, R30 ;  /* 0x0000001e1b1e723e */ /* 0x000fe200000010ff */
[----:B------:R-:W-:Y:S01]  /*7660*/  FMUL R20, R6, R80 ;  /* 0x0000005006147220 */ /* 0x000fe20000400000 */
[----:B------:R-:W-:Y:S01]  /*7670*/  LOP3.LUT R26, R34, 0x18, RZ, 0x3c, !PT ;  /* 0x00000018221a7812 */ /* 0x000fe200078e3cff */
[C---:B------:R-:W-:Y:S02]  /*7680*/  FMUL R19, R6.reuse, R73 ;  /* 0x0000004906137220 */ /* 0x040fe40000400000 */
[----:B------:R-:W-:Y:S01]  /*7690*/  IMAD.IADD R8, R35, 0x1, -R8 ;  /* 0x0000000123087824 */ /* 0x000fe200078e0a08 */
[----:B------:R-:W-:Y:S01]  /*76a0*/  F2FP.BF16.PACK_AB R21, R15, R20 ;  /* 0x000000140f15723e */ /* 0x000fe200000010ff */
[----:B------:R-:W-:Y:S01]  /*76b0*/  FMUL R6, R6, R72 ;  /* 0x0000004806067220 */ /* 0x000fe20000400000 */
[----:B------:R-:W-:Y:S01]  /*76c0*/  STS.64 [R32], R30 ;  /* 0x0000001e20007388 */ /* 0x000fe20000000a00 */
[----:B------:R-:W-:-:S02]  /*76d0*/  IMAD.MOV.U32 R25, RZ, RZ, 0x3dc6b27f ;  /* 0x3dc6b27fff197424 */ /* 0x000fc400078e00ff */
[----:B------:R-:W-:Y:S01]  /*76e0*/  FADD R5, R5, -1 ;  /* 0xbf80000005057421 */ /* 0x000fe20000000000 */
[----:B------:R-:W-:Y:S01]  /*76f0*/  F2FP.BF16.PACK_AB R20, R19, R6 ;  /* 0x000000061314723e */ /* 0x000fe200000010ff */
[----:B------:R-:W-:Y:S01]  /*7700*/  IMAD.IADD R10, R39, 0x1, -R10 ;  /* 0x00000001270a7824 */ /* 0x000fe200078e0a0a */
[----:B------:R-:W-:Y:S01]  /*7710*/  LOP3.LUT R19, R32, 0x10, RZ, 0x3c, !PT ;  /* 0x0000001020137812 */ /* 0x000fe200078e3cff */
[----:B------:R-:W-:Y:S02]  /*7720*/  FADD R8, R8, -1 ;  /* 0xbf80000008087421 */ /* 0x000fe40000000000 */
[----:B------:R-:W-:Y:S01]  /*7730*/  IMAD.IADD R16, R43, 0x1, -R16 ;  /* 0x000000012b107824 */ /* 0x000fe200078e0a10 */
[----:B------:R0:W-:Y:S01]  /*7740*/  STS.64 [R32+0x400], R20 ;  /* 0x0004001420007388 */ /* 0x0001e20000000a00 */
[-C--:B------:R-:W-:Y:S02]  /*7750*/  FFMA.FTZ R6, R5, R25.reuse, -0.16845393180847167969 ;  /* 0xbe2c7f3005067423 */ /* 0x080fe40000010019 */
[----:B------:R-:W-:Y:S01]  /*7760*/  FADD R10, R10, -1 ;  /* 0xbf8000000a0a7421 */ /* 0x000fe20000000000 */
[----:B------:R-:W-:Y:S01]  /*7770*/  STS.64 [R19+0x1000], R28 ;  /* 0x0010001c13007388 */ /* 0x000fe20000000a00 */
[----:B------:R-:W-:-:S02]  /*7780*/  FFMA.FTZ R7, R8, R25, -0.16845393180847167969 ;  /* 0xbe2c7f3008077423 */ /* 0x000fc40000010019 */
[----:B------:R-:W-:Y:S01]  /*7790*/  FADD R16, R16, -1 ;  /* 0xbf80000010107421 */ /* 0x000fe20000000000 */
[----:B------:R1:W-:Y:S01]  /*77a0*/  STS.64 [R19+0x1400], R22 ;  /* 0x0014001613007388 */ /* 0x0003e20000000a00 */
[C---:B------:R-:W-:Y:S02]  /*77b0*/  FFMA.FTZ R6, R5.reuse, R6, 0.1716887056827545166 ;  /* 0x3e2fcf2a05067423 */ /* 0x040fe40000010006 */
[----:B------:R-:W-:Y:S01]  /*77c0*/  FFMA.FTZ R15, R10, R25, -0.16845393180847167969 ;  /* 0xbe2c7f300a0f7423 */ /* 0x000fe20000010019 */
[----:B------:R-:W-:Y:S01]  /*77d0*/  BAR.SYNC.DEFER_BLOCKING 0x0 ;  /* 0x0000000000007b1d */ /* 0x000fe20000010000 */
[----:B------:R-:W-:Y:S01]  /*77e0*/  FFMA.FTZ R7, R8, R7, 0.1716887056827545166 ;  /* 0x3e2fcf2a08077423 */ /* 0x000fe20000010007 */
[----:B0-----:R-:W-:Y:S01]  /*77f0*/  LOP3.LUT R20, R34, 0x10, RZ, 0x3c, !PT ;  /* 0x0000001022147812 */ /* 0x001fe200078e3cff */
[----:B------:R-:W-:Y:S02]  /*7800*/  FFMA.FTZ R17, R16, R25, -0.16845393180847167969 ;  /* 0xbe2c7f3010117423 */ /* 0x000fe40000010019 */
[----:B------:R-:W-:-:S02]  /*7810*/  FFMA.FTZ R6, R5, R6, -0.17900948226451873779 ;  /* 0xbe374e4305067423 */ /* 0x000fc40000010006 */
[----:B------:R-:W-:Y:S02]  /*7820*/  FFMA.FTZ R15, R10, R15, 0.1716887056827545166 ;  /* 0x3e2fcf2a0a0f7423 */ /* 0x000fe4000001000f */
[----:B------:R-:W-:Y:S02]  /*7830*/  FFMA.FTZ R7, R8, R7, -0.17900948226451873779 ;  /* 0xbe374e4308077423 */ /* 0x000fe40000010007 */
[----:B------:R-:W-:Y:S02]  /*7840*/  FFMA.FTZ R17, R16, R17, 0.1716887056827545166 ;  /* 0x3e2fcf2a10117423 */ /* 0x000fe40000010011 */
[----:B------:R-:W-:Y:S02]  /*7850*/  FFMA.FTZ R6, R5, R6, 0.20512372255325317383 ;  /* 0x3e520bf405067423 */ /* 0x000fe40000010006 */
[----:B------:R-:W-:Y:S02]  /*7860*/  FFMA.FTZ R15, R10, R15, -0.17900948226451873779 ;  /* 0xbe374e430a0f7423 */ /* 0x000fe4000001000f */
[----:B------:R-:W-:-:S02]  /*7870*/  FFMA.FTZ R7, R8, R7, 0.20512372255325317383 ;  /* 0x3e520bf408077423 */ /* 0x000fc40000010007 */
[----:B------:R-:W-:Y:S02]  /*7880*/  FFMA.FTZ R17, R16, R17, -0.17900948226451873779 ;  /* 0xbe374e4310117423 */ /* 0x000fe40000010011 */
[C---:B------:R-:W-:Y:S02]  /*7890*/  FFMA.FTZ R6, R5.reuse, R6, -0.24046532809734344482 ;  /* 0xbe763c8b05067423 */ /* 0x040fe40000010006 */
[----:B------:R-:W-:Y:S01]  /*78a0*/  FFMA.FTZ R15, R10, R15, 0.20512372255325317383 ;  /* 0x3e520bf40a0f7423 */ /* 0x000fe2000001000f */
[----:B------:R-:W-:Y:S01]  /*78b0*/  LDS.64 R46, [R20] ;  /* 0x00000000142e7984 */ /* 0x000fe20000000a00 */
[----:B------:R-:W-:Y:S02]  /*78c0*/  FFMA.FTZ R7, R8, R7, -0.24046532809734344482 ;  /* 0xbe763c8b08077423 */ /* 0x000fe40000010007 */
[----:B------:R-:W-:Y:S01]  /*78d0*/  FFMA.FTZ R17, R16, R17, 0.20512372255325317383 ;  /* 0x3e520bf410117423 */ /* 0x000fe20000010011 */
[----:B------:R-:W-:Y:S01]  /*78e0*/  LDS.64 R48, [R26] ;  /* 0x000000001a307984 */ /* 0x000fe20000000a00 */
[----:B------:R-:W-:-:S02]  /*78f0*/  FFMA.FTZ R6, R5, R6, 0.28857114911079406738 ;  /* 0x3e93bf9905067423 */ /* 0x000fc40000010006 */
[----:B------:R-:W-:Y:S02]  /*7900*/  FFMA.FTZ R15, R10, R15, -0.24046532809734344482 ;  /* 0xbe763c8b0a0f7423 */ /* 0x000fe4000001000f */
[----:B------:R-:W-:Y:S02]  /*7910*/  FFMA.FTZ R7, R8, R7, 0.28857114911079406738 ;  /* 0x3e93bf9908077423 */ /* 0x000fe40000010007 */
[----:B------:R-:W-:Y:S02]  /*7920*/  FFMA.FTZ R17, R16, R17, -0.24046532809734344482 ;  /* 0xbe763c8b10117423 */ /* 0x000fe40000010011 */
[----:B------:R-:W-:Y:S02]  /*7930*/  FFMA.FTZ R6, R5, R6, -0.36067417263984680176 ;  /* 0xbeb8aa4905067423 */ /* 0x000fe40000010006 */
[----:B------:R-:W-:Y:S02]  /*7940*/  FFMA.FTZ R15, R10, R15, 0.28857114911079406738 ;  /* 0x3e93bf990a0f7423 */ /* 0x000fe4000001000f */
[----:B------:R-:W-:-:S02]  /*7950*/  FFMA.FTZ R7, R8, R7, -0.36067417263984680176 ;  /* 0xbeb8aa4908077423 */ /* 0x000fc40000010007 */
[----:B------:R-:W-:Y:S02]  /*7960*/  FFMA.FTZ R17, R16, R17, 0.28857114911079406738 ;  /* 0x3e93bf9910117423 */ /* 0x000fe40000010011 */
[C---:B------:R-:W-:Y:S02]  /*7970*/  FFMA.FTZ R6, R5.reuse, R6, 0.48089820146560668945 ;  /* 0x3ef6384a05067423 */ /* 0x040fe40000010006 */
[----:B------:R-:W-:Y:S02]  /*7980*/  FFMA.FTZ R15, R10, R15, -0.36067417263984680176 ;  /* 0xbeb8aa490a0f7423 */ /* 0x000fe4000001000f */
[----:B------:R-:W-:Y:S02]  /*7990*/  FFMA.FTZ R7, R8, R7, 0.48089820146560668945 ;  /* 0x3ef6384a08077423 */ /* 0x000fe40000010007 */
[----:B------:R-:W-:Y:S02]  /*79a0*/  FFMA.FTZ R17, R16, R17, -0.36067417263984680176 ;  /* 0xbeb8aa4910117423 */ /* 0x000fe40000010011 */
[----:B------:R-:W-:-:S02]  /*79b0*/  FFMA.FTZ R6, R5, R6, -0.72134751081466674805 ;  /* 0xbf38aa3b05067423 */ /* 0x000fc40000010006 */
[----:B------:R-:W-:Y:S02]  /*79c0*/  FFMA.FTZ R15, R10, R15, 0.48089820146560668945 ;  /* 0x3ef6384a0a0f7423 */ /* 0x000fe4000001000f */
[----:B------:R-:W-:Y:S02]  /*79d0*/  FFMA.FTZ R7, R8, R7, -0.72134751081466674805 ;  /* 0xbf38aa3b08077423 */ /* 0x000fe40000010007 */
[----:B------:R-:W-:Y:S02]  /*79e0*/  FFMA.FTZ R17, R16, R17, 0.48089820146560668945 ;  /* 0x3ef6384a10117423 */ /* 0x000fe40000010011 */
[----:B------:R-:W-:Y:S02]  /*79f0*/  FMUL R6, R5, R6 ;  /* 0x0000000605067220 */ /* 0x000fe40000400000 */
[----:B------:R-:W-:Y:S02]  /*7a00*/  FFMA.FTZ R15, R10, R15, -0.72134751081466674805 ;  /* 0xbf38aa3b0a0f7423 */ /* 0x000fe4000001000f */
[----:B------:R-:W-:-:S02]  /*7a10*/  FMUL R7, R8, R7 ;  /* 0x0000000708077220 */ /* 0x000fc40000400000 */
[----:B------:R-:W-:Y:S02]  /*7a20*/  FFMA.FTZ R17, R16, R17, -0.72134751081466674805 ;  /* 0xbf38aa3b10117423 */ /* 0x000fe40000010011 */
[C---:B------:R-:W-:Y:S02]  /*7a30*/  FMUL R6, R5.reuse, R6 ;  /* 0x0000000605067220 */ /* 0x040fe40000400000 */
[----:B------:R-:W-:Y:S02]  /*7a40*/  FMUL R15, R10, R15 ;  /* 0x0000000f0a0f7220 */ /* 0x000fe40000400000 */
[----:B------:R-:W-:Y:S02]  /*7a50*/  FMUL R7, R8, R7 ;  /* 0x0000000708077220 */ /* 0x000fe40000400000 */
[----:B------:R-:W-:Y:S02]  /*7a60*/  FMUL R17, R16, R17 ;  /* 0x0000001110117220 */ /* 0x000fe40000400000 */
[----:B------:R-:W-:-:S02]  /*7a70*/  FFMA.FTZ R5, R5, 1.4426950216293334961, R6 ;  /* 0x3fb8aa3b05057823 */ /* 0x000fc40000010006 */
[----:B------:R-:W-:Y:S02]  /*7a80*/  FMUL R15, R10, R15 ;  /* 0x0000000f0a0f7220 */ /* 0x000fe40000400000 */
[----:B------:R-:W-:Y:S02]  /*7a90*/  FFMA.FTZ R8, R8, 1.4426950216293334961, R7 ;  /* 0x3fb8aa3b08087823 */ /* 0x000fe40000010007 */
[----:B------:R-:W-:Y:S02]  /*7aa0*/  FMUL R17, R16, R17 ;  /* 0x0000001110117220 */ /* 0x000fe40000400000 */
[----:B------:R-:W-:Y:S02]  /*7ab0*/  @P1 IMAD.MOV.U32 R6, RZ, RZ, 0x7f800000 ;  /* 0x7f800000ff061424 */ /* 0x000fe400078e00ff */
[----:B------:R-:W-:Y:S02]  /*7ac0*/  FFMA.FTZ R10, R10, 1.4426950216293334961, R15 ;  /* 0x3fb8aa3b0a0a7823 */ /* 0x000fe4000001000f */
[----:B------:R-:W-:Y:S01]  /*7ad0*/  FADD R12, R4, R5 ;  /* 0x00000005040c7221 */ /* 0x000fe20000000000 */
[----:B------:R-:W-:Y:S01]  /*7ae0*/  @P0 MOV R4, 0x7f800000 ;  /* 0x7f80000000040802 */ /* 0x000fe20000000f00 */
[----:B------:R-:W-:-:S02]  /*7af0*/  FADD R15, R9, R8 ;  /* 0x00000008090f7221 */ /* 0x000fc40000000000 */
[----:B------:R-:W-:Y:S01]  /*7b00*/  FFMA.FTZ R17, R16, 1.4426950216293334961, R17 ;  /* 0x3fb8aa3b10117823 */ /* 0x000fe20000010011 */
[----:B------:R-:W-:Y:S01]  /*7b10*/  LOP3.LUT R16, R34, 0x8, RZ, 0x3c, !PT ;  /* 0x0000000822107812 */ /* 0x000fe200078e3cff */
[----:B------:R-:W-:Y:S01]  /*7b20*/  @P1 FFMA.FTZ R15, R35, R6, +INF ;  /* 0x7f800000230f1423 */ /* 0x000fe20000010006 */
[----:B------:R-:W-:Y:S01]  /*7b30*/  FSETP.NEU.AND P1, PT, R39, RZ, PT ;  /* 0x000000ff2700720b */ /* 0x000fe20003f2d000 */
[----:B------:R-:W-:Y:S02]  /*7b40*/  @P4 IMAD.MOV.U32 R6, RZ, RZ, 0x7f800000 ;  /* 0x7f800000ff064424 */ /* 0x000fe400078e00ff */
[----:B------:R-:W-:Y:S01]  /*7b50*/  FADD R40, R18, R17 ;  /* 0x0000001112287221 */ /* 0x000fe20000000000 */
[----:B------:R0:W-:Y:S01]  /*7b60*/  LDS.64 R44, [R16] ;  /* 0x00000000102c7984 */ /* 0x0001e20000000a00 */
[----:B------:R-:W-:Y:S01]  /*7b70*/  @P0 FFMA.FTZ R12, R33, R4, +INF ;  /* 0x7f800000210c0423 */ /* 0x000fe20000010004 */
[C---:B------:R-:W-:Y:S01]  /*7b80*/  FSETP.NEU.AND P0, PT, R43.reuse, RZ, PT ;  /* 0x000000ff2b00720b */ /* 0x040fe20003f0d000 */
[----:B------:R-:W-:Y:S01]  /*7b90*/  @P4 FFMA.FTZ R40, R43, R6, +INF ;  /* 0x7f8000002b284423 */ /* 0x000fe20000010006 */
[----:B------:R-:W-:Y:S01]  /*7ba0*/  FSEL R15, R15, -INF , P2 ;  /* 0xff8000000f0f7808 */ /* 0x000fe20001000000 */
[----:B------:R-:W2:Y:S01]  /*7bb0*/  LDS.64 R42, [R34] ;  /* 0x00000000222a7984 */ /* 0x000ea20000000a00 */
[----:B------:R-:W-:-:S02]  /*7bc0*/  @P5 IMAD.MOV.U32 R4, RZ, RZ, 0x7f800000 ;  /* 0x7f800000ff045424 */ /* 0x000fc400078e00ff */
[C---:B------:R-:W-:Y:S01]  /*7bd0*/  IMAD.SHL.U32 R7, R51.reuse, 0x2, RZ ;  /* 0x0000000233077824 */ /* 0x040fe200078e00ff */
[----:B------:R-:W-:Y:S01]  /*7be0*/  FSEL R40, R40, -INF , P0 ;  /* 0xff80000028287808 */ /* 0x000fe20000000000 */
[----:B-1----:R-:W-:Y:S02]  /*7bf0*/  IMAD R19, R51, 0x6, RZ ;  /* 0x0000000633137824 */ /* 0x002fe400078e02ff */
[----:B------:R-:W-:Y:S01]  /*7c00*/  FADD R36, R11, R10 ;  /* 0x0000000a0b247221 */ /* 0x000fe20000000000 */
[----:B------:R-:W-:Y:S01]  /*7c10*/  SHF.L.U32 R11, R51, 0x2, RZ ;  /* 0x00000002330b7819 */ /* 0x000fe200000006ff */
[----:B------:R-:W-:Y:S01]  /*7c20*/  @P5 FFMA.FTZ R36, R39, R4, +INF ;  /* 0x7f80000027245423 */ /* 0x000fe20000010004 */
[-C--:B------:R-:W-:Y:S01]  /*7c30*/  IADD3 R4, P4, R7, R2.reuse, RZ ;  /* 0x0000000207047210 */ /* 0x080fe20007f9e0ff */
[C---:B------:R-:W-:Y:S01]  /*7c40*/  IMAD R9, R51.reuse, 0x3, RZ ;  /* 0x0000000333097824 */ /* 0x040fe200078e02ff */
[CC--:B------:R-:W-:Y:S01]  /*7c50*/  LEA R6, P5, R51.reuse, R2.reuse, 0x2 ;  /* 0x0000000233067211 */ /* 0x0c0fe200078a10ff */
[----:B------:R-:W-:Y:S01]  /*7c60*/  IMAD R27, R51, 0xa, RZ ;  /* 0x0000000a331b7824 */ /* 0x000fe200078e02ff */
[-C--:B------:R-:W-:Y:S01]  /*7c70*/  IADD3 R8, P6, R19, R2.reuse, RZ ;  /* 0x0000000213087210 */ /* 0x080fe20007fde0ff */
[C---:B------:R-:W-:Y:S01]  /*7c80*/  IMAD R31, R51.reuse, 0xc, RZ ;  /* 0x0000000c331f7824 */ /* 0x040fe200078e02ff */
[CC--:B------:R-:W-:Y:S01]  /*7c90*/  LEA.HI.X.SX32 R5, R51.reuse, R3.reuse, 0x1, P4 ;  /* 0x0000000333057211 */ /* 0x0c0fe200020f0eff */
[----:B------:R-:W-:Y:S01]  /*7ca0*/  IMAD R17, R51, 0x5, RZ ;  /* 0x0000000533117824 */ /* 0x000fe200078e02ff */
[-C--:B------:R-:W-:Y:S01]  /*7cb0*/  LEA.HI.X.SX32 R7, R7, R3.reuse, 0x1, P5 ;  /* 0x0000000307077211 */ /* 0x080fe200028f0eff */
[----:B------:R-:W-:Y:S01]  /*7cc0*/  IMAD R35, R51, 0xe, RZ ;  /* 0x0000000e33237824 */ /* 0x000fe200078e02ff */
[-C--:B------:R-:W-:Y:S01]  /*7cd0*/  LEA.HI.X.SX32 R9, R9, R3.reuse, 0x1, P6 ;  /* 0x0000000309097211 */ /* 0x080fe200030f0eff */
[C---:B------:R-:W-:Y:S01]  /*7ce0*/  IMAD R21, R51.reuse, 0x7, RZ ;  /* 0x0000000733157824 */ /* 0x040fe200078e02ff */
[CC--:B------:R-:W-:Y:S01]  /*7cf0*/  LEA R10, P4, R51.reuse, R2.reuse, 0x3 ;  /* 0x00000002330a7211 */ /* 0x0c0fe200078818ff */
[----:B------:R-:W-:Y:S01]  /*7d00*/  IMAD.SHL.U32 R23, R51, 0x8, RZ ;  /* 0x0000000833177824 */ /* 0x000fe200078e00ff */
[-C--:B0-----:R-:W-:Y:S01]  /*7d10*/  IADD3 R16, P5, R27, R2.reuse, RZ ;  /* 0x000000021b107210 */ /* 0x081fe20007fbe0ff */
[----:B------:R-:W-:Y:S01]  /*7d20*/  IMAD R25, R51, 0x9, RZ ;  /* 0x0000000933197824 */ /* 0x000fe200078e02ff */
[-C--:B------:R-:W-:Y:S01]  /*7d30*/  IADD3 R18, P6, R31, R2.reuse, RZ ;  /* 0x000000021f127210 */ /* 0x080fe20007fde0ff */
[----:B------:R-:W-:Y:S01]  /*7d40*/  IMAD R29, R51, 0xb, RZ ;  /* 0x0000000b331d7824 */ /* 0x000fe200078e02ff */
[-C--:B------:R-:W-:Y:S01]  /*7d50*/  LEA.HI.X.SX32 R11, R11, R3.reuse, 0x1, P4 ;  /* 0x000000030b0b7211 */ /* 0x080fe200020f0eff */
[----:B------:R-:W-:Y:S01]  /*7d60*/  IMAD R65, R51, 0x1e, RZ ;  /* 0x0000001e33417824 */ /* 0x000fe200078e02ff */
[-C--:B------:R-:W-:Y:S01]  /*7d70*/  LEA.HI.X.SX32 R17, R17, R3.reuse, 0x1, P5 ;  /* 0x0000000311117211 */ /* 0x080fe200028f0eff */
[----:B------:R-:W-:Y:S01]  /*7d80*/  IMAD R33, R51, 0xd, RZ ;  /* 0x0000000d33217824 */ /* 0x000fe200078e02ff */
[----:B------:R-:W-:Y:S01]  /*7d90*/  LEA.HI.X.SX32 R19, R19, R3, 0x1, P6 ;  /* 0x0000000313137211 */ /* 0x000fe200030f0eff */
[----:B------:R-:W-:Y:S01]  /*7da0*/  IMAD R39, R51, 0xf, RZ ;  /* 0x0000000f33277824 */ /* 0x000fe200078e02ff */
[-C--:B------:R-:W-:Y:S01]  /*7db0*/  IADD3 R20, P4, R35, R2.reuse, RZ ;  /* 0x0000000223147210 */ /* 0x080fe20007f9e0ff */
[----:B------:R-:W-:Y:S01]  /*7dc0*/  IMAD.SHL.U32 R54, R54, 0x2, RZ ;  /* 0x0000000236367824 */ /* 0x000fe200078e00ff */
[-C--:B------:R-:W-:Y:S01]  /*7dd0*/  LEA R22, P5, R51, R2.reuse, 0x4 ;  /* 0x0000000233167211 */ /* 0x080fe200078a20ff */
[----:B------:R-:W-:Y:S01]  /*7de0*/  FFMA R37, R40, 0.69314718246459960938, R37 ;  /* 0x3f31721828257823 */ /* 0x000fe20000000025 */
[----:B------:R-:W-:-:S02]  /*7df0*/  IADD3 R24, P6, R53, R2, RZ ;  /* 0x0000000235187210 */ /* 0x000fc40007fde0ff */
[-C--:B------:R-:W-:Y:S01]  /*7e00*/  LEA.HI.X.SX32 R21, R21, R3.reuse, 0x1, P4 ;  /* 0x0000000315157211 */ /* 0x080fe200020f0eff */
[----:B--2---:R0:W-:Y:S01]  /*7e10*/  STG.E.U16 [R2.64], R42 ;  /* 0x0000002a02007986 */ /* 0x0041e2000c101506 */
[-C--:B------:R-:W-:Y:S02]  /*7e20*/  LEA.HI.X.SX32 R23, R23, R3.reuse, 0x1, P5 ;  /* 0x0000000317177211 */ /* 0x080fe400028f0eff */
[----:B------:R-:W-:Y:S02]  /*7e30*/  LEA.HI.X.SX32 R25, R25, R3, 0x1, P6 ;  /* 0x0000000319197211 */ /* 0x000fe400030f0eff */
[-C--:B------:R-:W-:Y:S02]  /*7e40*/  IADD3 R26, P4, R55, R2.reuse, RZ ;  /* 0x00000002371a7210 */ /* 0x080fe40007f9e0ff */
[-C--:B------:R-:W-:Y:S02]  /*7e50*/  IADD3 R28, P5, R57, R2.reuse, RZ ;  /* 0x00000002391c7210 */ /* 0x080fe40007fbe0ff */
[----:B------:R-:W-:-:S02]  /*7e60*/  IADD3 R30, P6, R59, R2, RZ ;  /* 0x000000023b1e7210 */ /* 0x000fc40007fde0ff */
[-C--:B------:R-:W-:Y:S02]  /*7e70*/  LEA.HI.X.SX32 R27, R27, R3.reuse, 0x1, P4 ;  /* 0x000000031b1b7211 */ /* 0x080fe400020f0eff */
[-C--:B------:R-:W-:Y:S02]  /*7e80*/  LEA.HI.X.SX32 R29, R29, R3.reuse, 0x1, P5 ;  /* 0x000000031d1d7211 */ /* 0x080fe400028f0eff */
[----:B------:R-:W-:Y:S02]  /*7e90*/  LEA.HI.X.SX32 R31, R31, R3, 0x1, P6 ;  /* 0x000000031f1f7211 */ /* 0x000fe400030f0eff */
[-C--:B------:R-:W-:Y:S02]  /*7ea0*/  IADD3 R32, P4, R61, R2.reuse, RZ ;  /* 0x000000023d207210 */ /* 0x080fe40007f9e0ff */
[-C--:B------:R-:W-:Y:S02]  /*7eb0*/  IADD3 R34, P5, R63, R2.reuse, RZ ;  /* 0x000000023f227210 */ /* 0x080fe40007fbe0ff */
[----:B------:R-:W-:-:S02]  /*7ec0*/  IADD3 R38, P6, R65, R2, RZ ;  /* 0x0000000241267210 */ /* 0x000fc40007fde0ff */
[----:B------:R-:W-:Y:S02]  /*7ed0*/  PRMT R50, R42, 0x7632, R50 ;  /* 0x000076322a327816 */ /* 0x000fe40000000032 */
[-C--:B------:R-:W-:Y:S02]  /*7ee0*/  LEA.HI.X.SX32 R33, R33, R3.reuse, 0x1, P4 ;  /* 0x0000000321217211 */ /* 0x080fe400020f0eff */
[-C--:B------:R-:W-:Y:S01]  /*7ef0*/  LEA.HI.X.SX32 R35, R35, R3.reuse, 0x1, P5 ;  /* 0x0000000323237211 */ /* 0x080fe200028f0eff */
[----:B------:R1:W-:Y:S01]  /*7f00*/  STG.E.U16 [R4.64], R50 ;  /* 0x0000003204007986 */ /* 0x0003e2000c101506 */
[----:B------:R-:W-:Y:S02]  /*7f10*/  LEA.HI.X.SX32 R39, R39, R3, 0x1, P6 ;  /* 0x0000000327277211 */ /* 0x000fe400030f0eff */
[----:B0-----:R-:W-:Y:S01]  /*7f20*/  PRMT R3, R44, 0x7632, R3 ;  /* 0x000076322c037816 */ /* 0x001fe20000000003 */
[----:B------:R0:W-:Y:S01]  /*7f30*/  STG.E.U16 [R6.64], R44 ;  /* 0x0000002c06007986 */ /* 0x0001e2000c101506 */
[----:B------:R-:W-:-:S02]  /*7f40*/  PRMT R2, R45, 0x7632, R2 ;  /* 0x000076322d027816 */ /* 0x000fc40000000002 */
[----:B------:R-:W-:Y:S01]  /*7f50*/  FSEL R36, R36, -INF , P1 ;  /* 0xff80000024247808 */ /* 0x000fe20000800000 */
[----:B------:R2:W-:Y:S01]  /*7f60*/  STG.E.U16 [R8.64], R3 ;  /* 0x0000000308007986 */ /* 0x0005e2000c101506 */
[----:B-1----:R-:W-:-:S03]  /*7f70*/  PRMT R5, R46, 0x7632, R5 ;  /* 0x000076322e057816 */ /* 0x002fc60000000005 */
[----:B------:R-:W-:Y:S01]  /*7f80*/  STG.E.U16 [R10.64], R46 ;  /* 0x0000002e0a007986 */ /* 0x000fe2000c101506 */
[----:B------:R-:W-:Y:S01]  /*7f90*/  FFMA R36, R36, 0.69314718246459960938, R13 ;  /* 0x3f31721824247823 */ /* 0x000fe2000000000d */
[----:B0-----:R-:W-:Y:S02]  /*7fa0*/  PRMT R7, R48, 0x7632, R7 ;  /* 0x0000763230077816 */ /* 0x001fe40000000007 */
[----:B------:R0:W-:Y:S01]  /*7fb0*/  STG.E.U16 [R16.64], R5 ;  /* 0x0000000510007986 */ /* 0x0001e2000c101506 */
[----:B------:R-:W-:Y:S02]  /*7fc0*/  LOP3.LUT R6, R54, 0x1f8, RZ, 0xc0, !PT ;  /* 0x000001f836067812 */ /* 0x000fe400078ec0ff */
[----:B--2---:R-:W-:Y:S01]  /*7fd0*/  PRMT R9, R43, 0x7632, R9 ;  /* 0x000076322b097816 */ /* 0x004fe20000000009 */
[----:B------:R1:W-:Y:S01]  /*7fe0*/  STG.E.U16 [R18.64], R48 ;  /* 0x0000003012007986 */ /* 0x0003e2000c101506 */
[----:B------:R-:W-:Y:S02]  /*7ff0*/  PRMT R8, R47, 0x7632, R8 ;  /* 0x000076322f087816 */ /* 0x000fe40000000008 */
[----:B------:R-:W-:Y:S01]  /*8000*/  FSEL R3, R12, -INF , P3 ;  /* 0xff8000000c037808 */ /* 0x000fe20001800000 */
[----:B------:R2:W-:Y:S04]  /*8010*/  STG.E.U16 [R20.64], R7 ;  /* 0x0000000714007986 */ /* 0x0005e8000c101506 */
[----:B------:R-:W-:Y:S01]  /*8020*/  STG.E.U16 [R22.64], R43 ;  /* 0x0000002b16007986 */ /* 0x000fe2000c101506 */
[----:B------:R-:W-:-:S02]  /*8030*/  FFMA R4, R3, 0.69314718246459960938, R0 ;  /* 0x3f31721803047823 */ /* 0x000fc40000000000 */
[----:B0-----:R-:W-:Y:S01]  /*8040*/  FFMA R5, R15, 0.69314718246459960938, R14 ;  /* 0x3f3172180f057823 */ /* 0x001fe2000000000e */
[----:B------:R-:W-:Y:S01]  /*8050*/  STG.E.U16 [R24.64], R9 ;  /* 0x0000000918007986 */ /* 0x000fe2000c101506 */
[----:B-1----:R-:W-:Y:S01]  /*8060*/  PRMT R19, R49, 0x7632, R19 ;  /* 0x0000763231137816 */ /* 0x002fe20000000013 */
[----:B------:R-:W-:Y:S02]  /*8070*/  IMAD R0, R52, c[0x0][0x1cc], RZ ;  /* 0x0000730034007a24 */ /* 0x000fe400078e02ff */
[----:B------:R-:W-:Y:S01]  /*8080*/  STG.E.U16 [R26.64], R45 ;  /* 0x0000002d1a007986 */ /* 0x000fe2000c101506 */
[C---:B------:R-:W-:Y:S02]  /*8090*/  IMAD.SHL.U32 R3, R250.reuse, 0x4, RZ ;  /* 0x00000004fa037824 */ /* 0x040fe400078e00ff */
[----:B--2---:R-:W-:Y:S01]  /*80a0*/  IMAD.HI R7, R250, 0x4, RZ ;  /* 0x00000004fa077827 */ /* 0x004fe200078e02ff */
[----:B------:R0:W-:Y:S04]  /*80b0*/  STG.E.U16 [R28.64], R2 ;  /* 0x000000021c007986 */ /* 0x0001e8000c101506 */
[----:B------:R-:W-:Y:S04]  /*80c0*/  STG.E.U16 [R30.64], R47 ;  /* 0x0000002f1e007986 */ /* 0x000fe8000c101506 */
[----:B------:R-:W-:Y:S04]  /*80d0*/  STG.E.U16 [R32.64], R8 ;  /* 0x0000000820007986 */ /* 0x000fe8000c101506 */
[----:B------:R-:W-:Y:S01]  /*80e0*/  STG.E.U16 [R34.64], R49 ;  /* 0x0000003122007986 */ /* 0x000fe2000c101506 */
[----:B0-----:R-:W-:-:S02]  /*80f0*/  IMAD.SHL.U32 R2, R0, 0x4, RZ ;  /* 0x0000000400027824 */ /* 0x001fc400078e00ff */
[----:B------:R-:W-:Y:S01]  /*8100*/  IMAD.HI R0, R0, 0x4, RZ ;  /* 0x0000000400007827 */ /* 0x000fe200078e02ff */
[----:B------:R-:W-:Y:S04]  /*8110*/  STG.E.U16 [R38.64], R19 ;  /* 0x0000001326007986 */ /* 0x000fe8000c101506 */
[----:B------:R-:W-:Y:S01]  /*8120*/  BAR.SYNC.DEFER_BLOCKING 0x0 ;  /* 0x0000000000007b1d */ /* 0x000fe20000010000 */
[----:B------:R-:W-:-:S04]  /*8130*/  IADD3 R2, P0, P1, R3, c[0x0][0x180], R2 ;  /* 0x0000600003027a10 */ /* 0x000fc8000791e002 */
[----:B------:R-:W-:Y:S01]  /*8140*/  IADD3.X R3, R7, c[0x0][0x184], R0, P0, P1 ;  /* 0x0000610007037a10 */ /* 0x000fe200007e2400 */
[----:B------:R-:W-:Y:S04]  /*8150*/  STS.64 [R6], R4 ;  /* 0x0000000406007388 */ /* 0x000fe80000000a00 */
[----:B------:R-:W-:Y:S04]  /*8160*/  STS.64 [R6+0x200], R36 ;  /* 0x0002002406007388 */ /* 0x000fe80000000a00 */
[----:B------:R-:W-:Y:S06]  /*8170*/  BAR.SYNC.DEFER_BLOCKING 0x0 ;  /* 0x0000000000007b1d */ /* 0x000fec0000010000 */
[----:B------:R-:W0:Y:S04]  /*8180*/  LDS R41, [R41] ;  /* 0x0000000029297984 */ /* 0x000e280000000800 */
[----:B0-----:R-:W-:Y:S01]  /*8190*/  STG.E [R2.64], R41 ;  /* 0x0000002902007986 */ /* 0x001fe2000c101906 */
[----:B------:R-:W-:Y:S05]  /*81a0*/  EXIT ;  /* 0x000000000000794d */ /* 0x000fea0003800000 */
.L_x_2:
[----:B------:R-:W-:-:S00]  /*81b0*/  BRA `(.L_x_2) ;  /* 0xfffffff000007947 */ /* 0x000fc0000383ffff */
[----:B------:R-:W-:-:S00]  /*81c0*/  NOP ;  /* 0x0000000000007918 */ /* 0x000fc00000000000 */
        /* <DEDUP_REMOVED lines=11> */
.L_x_3:


//--------------------- .nv.global.init           --------------------------
	.section	.nv.global.init,"aw",@progbits
.nv.global.init:
	.type		_$_str,@object
	.size		_$_str,(.L_0 - _$_str)
_$_str:
        /*0000*/ 	.byte	0x5f, 0x5f, 0x43, 0x55, 0x44, 0x41, 0x5f, 0x46, 0x54, 0x5a, 0x00
.L_0:


//--------------------- .nv.shared.attn_fwd       --------------------------
	.section	.nv.shared.attn_fwd,"aw",@nobits
	.sectionflags	@""
	.align	16
